//
// Generated by NVIDIA NVVM Compiler
//
// Compiler Build ID: CL-36424714
// Cuda compilation tools, release 13.0, V13.0.88
// Based on NVVM 20.0.0
//

.version 9.0
.target sm_100
.address_size 64

	// .globl	_Z18swapChannel_kernelP6uchar3S0_ii
// _ZZ18inplaceFlip_kernelP6uchar3iiE1s has been demoted

.visible .entry _Z18swapChannel_kernelP6uchar3S0_ii(
	.param .u64 .ptr .align 1 _Z18swapChannel_kernelP6uchar3S0_ii_param_0,
	.param .u64 .ptr .align 1 _Z18swapChannel_kernelP6uchar3S0_ii_param_1,
	.param .u32 _Z18swapChannel_kernelP6uchar3S0_ii_param_2,
	.param .u32 _Z18swapChannel_kernelP6uchar3S0_ii_param_3
)
{
	.reg .b16 	%rs<4>;
	.reg .b32 	%r<5>;
	.reg .b64 	%rd<8>;

	ld.param.u64 	%rd1, [_Z18swapChannel_kernelP6uchar3S0_ii_param_0];
	ld.param.u64 	%rd2, [_Z18swapChannel_kernelP6uchar3S0_ii_param_1];
	cvta.to.global.u64 	%rd3, %rd2;
	cvta.to.global.u64 	%rd4, %rd1;
	mov.u32 	%r1, %ctaid.x;
	mov.u32 	%r2, %ntid.x;
	mov.u32 	%r3, %tid.x;
	mad.lo.s32 	%r4, %r1, %r2, %r3;
	mul.wide.s32 	%rd5, %r4, 3;
	add.s64 	%rd6, %rd4, %rd5;
	ld.global.u8 	%rs1, [%rd6];
	add.s64 	%rd7, %rd3, %rd5;
	st.global.u8 	[%rd7+1], %rs1;
	ld.global.u8 	%rs2, [%rd6+1];
	st.global.u8 	[%rd7], %rs2;
	ld.global.u8 	%rs3, [%rd6+2];
	st.global.u8 	[%rd7+2], %rs3;
	ret;

}
	// .globl	_Z16blurImage_kernelP6uchar3S0_ii
.visible .entry _Z16blurImage_kernelP6uchar3S0_ii(
	.param .u64 .ptr .align 1 _Z16blurImage_kernelP6uchar3S0_ii_param_0,
	.param .u64 .ptr .align 1 _Z16blurImage_kernelP6uchar3S0_ii_param_1,
	.param .u32 _Z16blurImage_kernelP6uchar3S0_ii_param_2,
	.param .u32 _Z16blurImage_kernelP6uchar3S0_ii_param_3
)
{
	.reg .pred 	%p<19>;
	.reg .b16 	%rs<28>;
	.reg .b32 	%r<38>;
	.reg .b32 	%f<148>;
	.reg .b64 	%rd<15>;

	ld.param.u64 	%rd6, [_Z16blurImage_kernelP6uchar3S0_ii_param_0];
	ld.param.u64 	%rd5, [_Z16blurImage_kernelP6uchar3S0_ii_param_1];
	cvta.to.global.u64 	%rd1, %rd6;
	mov.u32 	%r36, %ctaid.x;
	mov.u32 	%r2, %ntid.x;
	mov.u32 	%r3, %tid.x;
	mad.lo.s32 	%r4, %r36, %r2, %r3;
	mul.wide.s32 	%rd7, %r4, 3;
	add.s64 	%rd2, %rd1, %rd7;
	add.s32 	%r5, %r3, -4;
	add.s32 	%r6, %r3, -3;
	add.s32 	%r7, %r3, -2;
	add.s32 	%r8, %r3, -1;
	add.s32 	%r18, %r36, -4;
	mad.lo.s32 	%r35, %r2, %r18, %r3;
	mov.f32 	%f115, 0f00000000;
	mov.b32 	%r37, -4;
	mov.f32 	%f114, %f115;
	mov.f32 	%f113, %f115;
	mov.f32 	%f112, %f115;
$L__BB1_1:
	add.s32 	%r13, %r36, -4;
	max.u32 	%r20, %r13, %r5;
	setp.gt.u32 	%p1, %r20, 511;
	mul.wide.s32 	%rd8, %r35, 3;
	add.s64 	%rd9, %rd1, %rd8;
	add.s64 	%rd3, %rd9, 1;
	@%p1 bra 	$L__BB1_3;
	ld.global.u8 	%rs1, [%rd2];
	cvt.rn.f32.u16 	%f78, %rs1;
	add.f32 	%f112, %f112, %f78;
	ld.global.u8 	%rs2, [%rd3+-12];
	cvt.rn.f32.u16 	%f79, %rs2;
	add.f32 	%f113, %f113, %f79;
	ld.global.u8 	%rs3, [%rd3+-11];
	cvt.rn.f32.u16 	%f80, %rs3;
	add.f32 	%f114, %f114, %f80;
	add.f32 	%f115, %f115, 0f3F800000;
$L__BB1_3:
	max.u32 	%r22, %r13, %r6;
	setp.gt.u32 	%p2, %r22, 511;
	@%p2 bra 	$L__BB1_5;
	ld.global.u8 	%rs4, [%rd2];
	cvt.rn.f32.u16 	%f81, %rs4;
	add.f32 	%f112, %f112, %f81;
	ld.global.u8 	%rs5, [%rd3+-9];
	cvt.rn.f32.u16 	%f82, %rs5;
	add.f32 	%f113, %f113, %f82;
	ld.global.u8 	%rs6, [%rd3+-8];
	cvt.rn.f32.u16 	%f83, %rs6;
	add.f32 	%f114, %f114, %f83;
	add.f32 	%f115, %f115, 0f3F800000;
$L__BB1_5:
	max.u32 	%r24, %r13, %r7;
	setp.gt.u32 	%p3, %r24, 511;
	@%p3 bra 	$L__BB1_7;
	ld.global.u8 	%rs7, [%rd2];
	cvt.rn.f32.u16 	%f84, %rs7;
	add.f32 	%f112, %f112, %f84;
	ld.global.u8 	%rs8, [%rd3+-6];
	cvt.rn.f32.u16 	%f85, %rs8;
	add.f32 	%f113, %f113, %f85;
	ld.global.u8 	%rs9, [%rd3+-5];
	cvt.rn.f32.u16 	%f86, %rs9;
	add.f32 	%f114, %f114, %f86;
	add.f32 	%f115, %f115, 0f3F800000;
$L__BB1_7:
	max.u32 	%r26, %r13, %r8;
	setp.gt.u32 	%p4, %r26, 511;
	@%p4 bra 	$L__BB1_9;
	ld.global.u8 	%rs10, [%rd2];
	cvt.rn.f32.u16 	%f87, %rs10;
	add.f32 	%f112, %f112, %f87;
	ld.global.u8 	%rs11, [%rd3+-3];
	cvt.rn.f32.u16 	%f88, %rs11;
	add.f32 	%f113, %f113, %f88;
	ld.global.u8 	%rs12, [%rd3+-2];
	cvt.rn.f32.u16 	%f89, %rs12;
	add.f32 	%f114, %f114, %f89;
	add.f32 	%f115, %f115, 0f3F800000;
$L__BB1_9:
	or.b32  	%r27, %r13, %r3;
	setp.gt.u32 	%p5, %r27, 511;
	mul.wide.u32 	%rd10, %r35, 3;
	add.s64 	%rd11, %rd1, %rd10;
	add.s64 	%rd4, %rd11, 1;
	@%p5 bra 	$L__BB1_11;
	ld.global.u8 	%rs13, [%rd2];
	cvt.rn.f32.u16 	%f90, %rs13;
	add.f32 	%f112, %f112, %f90;
	ld.global.u8 	%rs14, [%rd4];
	cvt.rn.f32.u16 	%f91, %rs14;
	add.f32 	%f113, %f113, %f91;
	ld.global.u8 	%rs15, [%rd4+1];
	cvt.rn.f32.u16 	%f92, %rs15;
	add.f32 	%f114, %f114, %f92;
	add.f32 	%f115, %f115, 0f3F800000;
$L__BB1_11:
	setp.gt.u32 	%p6, %r13, 511;
	setp.gt.u32 	%p7, %r3, 510;
	or.pred  	%p8, %p6, %p7;
	@%p8 bra 	$L__BB1_13;
	ld.global.u8 	%rs16, [%rd2];
	cvt.rn.f32.u16 	%f93, %rs16;
	add.f32 	%f112, %f112, %f93;
	ld.global.u8 	%rs17, [%rd4+3];
	cvt.rn.f32.u16 	%f94, %rs17;
	add.f32 	%f113, %f113, %f94;
	ld.global.u8 	%rs18, [%rd4+4];
	cvt.rn.f32.u16 	%f95, %rs18;
	add.f32 	%f114, %f114, %f95;
	add.f32 	%f115, %f115, 0f3F800000;
$L__BB1_13:
	setp.gt.u32 	%p9, %r13, 511;
	setp.gt.u32 	%p10, %r3, 509;
	or.pred  	%p11, %p9, %p10;
	@%p11 bra 	$L__BB1_15;
	ld.global.u8 	%rs19, [%rd2];
	cvt.rn.f32.u16 	%f96, %rs19;
	add.f32 	%f112, %f112, %f96;
	ld.global.u8 	%rs20, [%rd4+6];
	cvt.rn.f32.u16 	%f97, %rs20;
	add.f32 	%f113, %f113, %f97;
	ld.global.u8 	%rs21, [%rd4+7];
	cvt.rn.f32.u16 	%f98, %rs21;
	add.f32 	%f114, %f114, %f98;
	add.f32 	%f115, %f115, 0f3F800000;
$L__BB1_15:
	setp.gt.u32 	%p12, %r13, 511;
	setp.gt.u32 	%p13, %r3, 508;
	or.pred  	%p14, %p12, %p13;
	@%p14 bra 	$L__BB1_17;
	ld.global.u8 	%rs22, [%rd2];
	cvt.rn.f32.u16 	%f99, %rs22;
	add.f32 	%f112, %f112, %f99;
	ld.global.u8 	%rs23, [%rd4+9];
	cvt.rn.f32.u16 	%f100, %rs23;
	add.f32 	%f113, %f113, %f100;
	ld.global.u8 	%rs24, [%rd4+10];
	cvt.rn.f32.u16 	%f101, %rs24;
	add.f32 	%f114, %f114, %f101;
	add.f32 	%f115, %f115, 0f3F800000;
$L__BB1_17:
	setp.gt.u32 	%p15, %r13, 511;
	setp.gt.u32 	%p16, %r3, 507;
	or.pred  	%p17, %p15, %p16;
	@%p17 bra 	$L__BB1_19;
	ld.global.u8 	%rs25, [%rd2];
	cvt.rn.f32.u16 	%f102, %rs25;
	add.f32 	%f112, %f112, %f102;
	ld.global.u8 	%rs26, [%rd4+12];
	cvt.rn.f32.u16 	%f103, %rs26;
	add.f32 	%f113, %f113, %f103;
	ld.global.u8 	%rs27, [%rd4+13];
	cvt.rn.f32.u16 	%f104, %rs27;
	add.f32 	%f114, %f114, %f104;
	add.f32 	%f115, %f115, 0f3F800000;
$L__BB1_19:
	add.s32 	%r37, %r37, 1;
	add.s32 	%r36, %r36, 1;
	add.s32 	%r35, %r35, %r2;
	setp.ne.s32 	%p18, %r37, 5;
	@%p18 bra 	$L__BB1_1;
	cvta.to.global.u64 	%rd12, %rd5;
	div.rn.f32 	%f105, %f112, %f115;
	cvt.rzi.u32.f32 	%r32, %f105;
	add.s64 	%rd14, %rd12, %rd7;
	st.global.u8 	[%rd14], %r32;
	div.rn.f32 	%f106, %f113, %f115;
	cvt.rzi.u32.f32 	%r33, %f106;
	st.global.u8 	[%rd14+1], %r33;
	div.rn.f32 	%f107, %f114, %f115;
	cvt.rzi.u32.f32 	%r34, %f107;
	st.global.u8 	[%rd14+2], %r34;
	ret;

}
	// .globl	_Z18inplaceFlip_kernelP6uchar3ii
.visible .entry _Z18inplaceFlip_kernelP6uchar3ii(
	.param .u64 .ptr .align 1 _Z18inplaceFlip_kernelP6uchar3ii_param_0,
	.param .u32 _Z18inplaceFlip_kernelP6uchar3ii_param_1,
	.param .u32 _Z18inplaceFlip_kernelP6uchar3ii_param_2
)
{
	.reg .b16 	%rs<7>;
	.reg .b32 	%r<9>;
	.reg .b64 	%rd<5>;
	// demoted variable
	.shared .align 1 .b8 _ZZ18inplaceFlip_kernelP6uchar3iiE1s[1533];
	ld.param.u64 	%rd1, [_Z18inplaceFlip_kernelP6uchar3ii_param_0];
	cvta.to.global.u64 	%rd2, %rd1;
	mov.u32 	%r1, %ctaid.x;
	mov.u32 	%r2, %ntid.x;
	mov.u32 	%r3, %tid.x;
	mad.lo.s32 	%r4, %r1, %r2, %r3;
	neg.s32 	%r5, %r3;
	mov.u32 	%r6, _ZZ18inplaceFlip_kernelP6uchar3iiE1s;
	mad.lo.s32 	%r7, %r3, 3, %r6;
	mul.wide.s32 	%rd3, %r4, 3;
	add.s64 	%rd4, %rd2, %rd3;
	ld.global.u8 	%rs1, [%rd4];
	ld.global.u8 	%rs2, [%rd4+1];
	ld.global.u8 	%rs3, [%rd4+2];
	st.shared.u8 	[%r7], %rs1;
	st.shared.u8 	[%r7+1], %rs2;
	st.shared.u8 	[%r7+2], %rs3;
	bar.sync 	0;
	mad.lo.s32 	%r8, %r5, 3, %r6;
	ld.shared.u8 	%rs4, [%r8+1533];
	ld.shared.u8 	%rs5, [%r8+1534];
	ld.shared.u8 	%rs6, [%r8+1535];
	st.global.u8 	[%rd4], %rs4;
	st.global.u8 	[%rd4+1], %rs5;
	st.global.u8 	[%rd4+2], %rs6;
	ret;

}
	// .globl	_Z15creative_kernelP6uchar3S0_ii
.visible .entry _Z15creative_kernelP6uchar3S0_ii(
	.param .u64 .ptr .align 1 _Z15creative_kernelP6uchar3S0_ii_param_0,
	.param .u64 .ptr .align 1 _Z15creative_kernelP6uchar3S0_ii_param_1,
	.param .u32 _Z15creative_kernelP6uchar3S0_ii_param_2,
	.param .u32 _Z15creative_kernelP6uchar3S0_ii_param_3
)
{
	.reg .pred 	%p<31>;
	.reg .b16 	%rs<21>;
	.reg .b32 	%r<66>;
	.reg .b32 	%f<137>;
	.reg .b64 	%rd<24>;
	.reg .b64 	%fd<9>;

	ld.param.u64 	%rd8, [_Z15creative_kernelP6uchar3S0_ii_param_0];
	ld.param.u64 	%rd9, [_Z15creative_kernelP6uchar3S0_ii_param_1];
	cvta.to.global.u64 	%rd1, %rd8;
	cvta.to.global.u64 	%rd2, %rd9;
	mov.u32 	%r64, %ctaid.x;
	mov.u32 	%r2, %ntid.x;
	mov.u32 	%r3, %tid.x;
	mad.lo.s32 	%r4, %r64, %r2, %r3;
	mul.wide.u32 	%rd10, %r4, 3;
	add.s64 	%rd11, %rd2, %rd10;
	add.s64 	%rd3, %rd11, 1;
	max.u32 	%r29, %r64, %r3;
	setp.gt.u32 	%p1, %r29, 95;
	@%p1 bra 	$L__BB3_22;
	add.s32 	%r5, %r3, -4;
	add.s32 	%r6, %r3, -3;
	add.s32 	%r7, %r3, -2;
	add.s32 	%r8, %r3, -1;
	add.s32 	%r31, %r64, -4;
	mad.lo.s32 	%r61, %r2, %r31, %r3;
	mov.f32 	%f100, 0f00000000;
	mov.b32 	%r62, -4;
	mov.u32 	%r60, %r64;
	mov.f32 	%f99, %f100;
$L__BB3_2:
	add.s32 	%r13, %r60, -4;
	max.u32 	%r33, %r13, %r5;
	setp.gt.u32 	%p2, %r33, 511;
	mul.wide.s32 	%rd12, %r61, 3;
	add.s64 	%rd13, %rd1, %rd12;
	add.s64 	%rd4, %rd13, 1;
	@%p2 bra 	$L__BB3_4;
	ld.global.u8 	%rs1, [%rd4+-12];
	cvt.rn.f32.u16 	%f78, %rs1;
	add.f32 	%f99, %f99, %f78;
	add.f32 	%f100, %f100, 0f3F800000;
$L__BB3_4:
	max.u32 	%r35, %r13, %r6;
	setp.gt.u32 	%p3, %r35, 511;
	@%p3 bra 	$L__BB3_6;
	ld.global.u8 	%rs2, [%rd4+-9];
	cvt.rn.f32.u16 	%f79, %rs2;
	add.f32 	%f99, %f99, %f79;
	add.f32 	%f100, %f100, 0f3F800000;
$L__BB3_6:
	max.u32 	%r37, %r13, %r7;
	setp.gt.u32 	%p4, %r37, 511;
	@%p4 bra 	$L__BB3_8;
	ld.global.u8 	%rs3, [%rd4+-6];
	cvt.rn.f32.u16 	%f80, %rs3;
	add.f32 	%f99, %f99, %f80;
	add.f32 	%f100, %f100, 0f3F800000;
$L__BB3_8:
	max.u32 	%r39, %r13, %r8;
	setp.gt.u32 	%p5, %r39, 511;
	@%p5 bra 	$L__BB3_10;
	ld.global.u8 	%rs4, [%rd4+-3];
	cvt.rn.f32.u16 	%f81, %rs4;
	add.f32 	%f99, %f99, %f81;
	add.f32 	%f100, %f100, 0f3F800000;
$L__BB3_10:
	setp.gt.u32 	%p6, %r13, 511;
	mul.wide.u32 	%rd14, %r61, 3;
	add.s64 	%rd15, %rd1, %rd14;
	add.s64 	%rd5, %rd15, 1;
	@%p6 bra 	$L__BB3_12;
	ld.global.u8 	%rs5, [%rd5];
	cvt.rn.f32.u16 	%f82, %rs5;
	add.f32 	%f99, %f99, %f82;
	add.f32 	%f100, %f100, 0f3F800000;
$L__BB3_12:
	setp.gt.u32 	%p7, %r13, 511;
	@%p7 bra 	$L__BB3_14;
	ld.global.u8 	%rs6, [%rd5+3];
	cvt.rn.f32.u16 	%f83, %rs6;
	add.f32 	%f99, %f99, %f83;
	add.f32 	%f100, %f100, 0f3F800000;
$L__BB3_14:
	setp.gt.u32 	%p8, %r13, 511;
	@%p8 bra 	$L__BB3_16;
	ld.global.u8 	%rs7, [%rd5+6];
	cvt.rn.f32.u16 	%f84, %rs7;
	add.f32 	%f99, %f99, %f84;
	add.f32 	%f100, %f100, 0f3F800000;
$L__BB3_16:
	setp.gt.u32 	%p9, %r13, 511;
	@%p9 bra 	$L__BB3_18;
	ld.global.u8 	%rs8, [%rd5+9];
	cvt.rn.f32.u16 	%f85, %rs8;
	add.f32 	%f99, %f99, %f85;
	add.f32 	%f100, %f100, 0f3F800000;
$L__BB3_18:
	setp.gt.u32 	%p10, %r13, 511;
	@%p10 bra 	$L__BB3_20;
	ld.global.u8 	%rs9, [%rd5+12];
	cvt.rn.f32.u16 	%f86, %rs9;
	add.f32 	%f99, %f99, %f86;
	add.f32 	%f100, %f100, 0f3F800000;
$L__BB3_20:
	add.s32 	%r62, %r62, 1;
	add.s32 	%r61, %r61, %r2;
	add.s32 	%r60, %r60, 1;
	setp.ne.s32 	%p11, %r62, 5;
	@%p11 bra 	$L__BB3_2;
	cvt.f64.f32 	%fd1, %f99;
	mul.f64 	%fd2, %fd1, 0d3FE8000000000000;
	cvt.f64.f32 	%fd3, %f100;
	div.rn.f64 	%fd4, %fd2, %fd3;
	cvt.rzi.u32.f64 	%r40, %fd4;
	st.global.u8 	[%rd3], %r40;
$L__BB3_22:
	add.s32 	%r41, %r64, -96;
	add.s32 	%r42, %r3, -96;
	max.u32 	%r43, %r41, %r42;
	setp.lt.u32 	%p12, %r43, 352;
	@%p12 bra 	$L__BB3_45;
	add.s32 	%r17, %r3, -4;
	add.s32 	%r18, %r3, -3;
	add.s32 	%r19, %r3, -2;
	add.s32 	%r20, %r3, -1;
	add.s32 	%r45, %r64, -4;
	mad.lo.s32 	%r63, %r2, %r45, %r3;
	mov.f32 	%f120, 0f00000000;
	mov.b32 	%r65, -4;
	mov.f32 	%f119, %f120;
$L__BB3_24:
	add.s32 	%r25, %r64, -4;
	max.u32 	%r47, %r25, %r17;
	setp.gt.u32 	%p13, %r47, 511;
	mul.wide.s32 	%rd16, %r63, 3;
	add.s64 	%rd17, %rd1, %rd16;
	add.s64 	%rd6, %rd17, 1;
	@%p13 bra 	$L__BB3_26;
	ld.global.u8 	%rs10, [%rd6+-12];
	cvt.rn.f32.u16 	%f88, %rs10;
	add.f32 	%f119, %f119, %f88;
	add.f32 	%f120, %f120, 0f3F800000;
$L__BB3_26:
	max.u32 	%r49, %r25, %r18;
	setp.gt.u32 	%p14, %r49, 511;
	@%p14 bra 	$L__BB3_28;
	ld.global.u8 	%rs11, [%rd6+-9];
	cvt.rn.f32.u16 	%f89, %rs11;
	add.f32 	%f119, %f119, %f89;
	add.f32 	%f120, %f120, 0f3F800000;
$L__BB3_28:
	max.u32 	%r51, %r25, %r19;
	setp.gt.u32 	%p15, %r51, 511;
	@%p15 bra 	$L__BB3_30;
	ld.global.u8 	%rs12, [%rd6+-6];
	cvt.rn.f32.u16 	%f90, %rs12;
	add.f32 	%f119, %f119, %f90;
	add.f32 	%f120, %f120, 0f3F800000;
$L__BB3_30:
	max.u32 	%r53, %r25, %r20;
	setp.gt.u32 	%p16, %r53, 511;
	@%p16 bra 	$L__BB3_32;
	ld.global.u8 	%rs13, [%rd6+-3];
	cvt.rn.f32.u16 	%f91, %rs13;
	add.f32 	%f119, %f119, %f91;
	add.f32 	%f120, %f120, 0f3F800000;
$L__BB3_32:
	or.b32  	%r54, %r25, %r3;
	setp.gt.u32 	%p17, %r54, 511;
	mul.wide.u32 	%rd18, %r63, 3;
	add.s64 	%rd19, %rd1, %rd18;
	add.s64 	%rd7, %rd19, 1;
	@%p17 bra 	$L__BB3_34;
	ld.global.u8 	%rs14, [%rd7];
	cvt.rn.f32.u16 	%f92, %rs14;
	add.f32 	%f119, %f119, %f92;
	add.f32 	%f120, %f120, 0f3F800000;
$L__BB3_34:
	setp.gt.u32 	%p18, %r25, 511;
	setp.gt.u32 	%p19, %r3, 510;
	or.pred  	%p20, %p18, %p19;
	@%p20 bra 	$L__BB3_36;
	ld.global.u8 	%rs15, [%rd7+3];
	cvt.rn.f32.u16 	%f93, %rs15;
	add.f32 	%f119, %f119, %f93;
	add.f32 	%f120, %f120, 0f3F800000;
$L__BB3_36:
	setp.gt.u32 	%p21, %r25, 511;
	setp.gt.u32 	%p22, %r3, 509;
	or.pred  	%p23, %p21, %p22;
	@%p23 bra 	$L__BB3_38;
	ld.global.u8 	%rs16, [%rd7+6];
	cvt.rn.f32.u16 	%f94, %rs16;
	add.f32 	%f119, %f119, %f94;
	add.f32 	%f120, %f120, 0f3F800000;
$L__BB3_38:
	setp.gt.u32 	%p24, %r25, 511;
	setp.gt.u32 	%p25, %r3, 508;
	or.pred  	%p26, %p24, %p25;
	@%p26 bra 	$L__BB3_40;
	ld.global.u8 	%rs17, [%rd7+9];
	cvt.rn.f32.u16 	%f95, %rs17;
	add.f32 	%f119, %f119, %f95;
	add.f32 	%f120, %f120, 0f3F800000;
$L__BB3_40:
	setp.gt.u32 	%p27, %r25, 511;
	setp.gt.u32 	%p28, %r3, 507;
	or.pred  	%p29, %p27, %p28;
	@%p29 bra 	$L__BB3_42;
	ld.global.u8 	%rs18, [%rd7+12];
	cvt.rn.f32.u16 	%f96, %rs18;
	add.f32 	%f119, %f119, %f96;
	add.f32 	%f120, %f120, 0f3F800000;
$L__BB3_42:
	add.s32 	%r65, %r65, 1;
	add.s32 	%r64, %r64, 1;
	add.s32 	%r63, %r63, %r2;
	setp.ne.s32 	%p30, %r65, 5;
	@%p30 bra 	$L__BB3_24;
	cvt.f64.f32 	%fd5, %f119;
	mul.f64 	%fd6, %fd5, 0d3FE8000000000000;
	cvt.f64.f32 	%fd7, %f120;
	div.rn.f64 	%fd8, %fd6, %fd7;
	cvt.rzi.u32.f64 	%r59, %fd8;
	cvt.u16.u32 	%rs19, %r59;
	mul.wide.s32 	%rd20, %r4, 3;
	add.s64 	%rd21, %rd2, %rd20;
	st.global.u8 	[%rd21], %rs19;
	st.global.u8 	[%rd21+1], %rs19;
	st.global.u8 	[%rd21+2], %rs19;
$L__BB3_44:
	ret;
$L__BB3_45:
	add.s64 	%rd23, %rd1, %rd10;
	ld.global.u8 	%rs20, [%rd23+1];
	st.global.u8 	[%rd3], %rs20;
	st.global.u8 	[%rd3+-1], %rs20;
	st.global.u8 	[%rd3+1], %rs20;
	bra.uni 	$L__BB3_44;

}


// ===== COMPILED SASS (sm_100) =====

	.target	sm_100

	.elftype	@"ET_EXEC"


//--------------------- .note.nv.tkinfo           --------------------------
	.section	.note.nv.tkinfo,"",@"SHT_NOTE"
	.sectionflags	@"SHF_NOTE_NV_TKINFO"
	.tkinfo
        /*0018*/ 	.word	0x00000002
        /*0030*/ 	.string	""
        /*0030*/ 	.string	"ptxas"
        /*0030*/ 	.string	"Cuda compilation tools, release 13.0, V13.0.88"
        /*0030*/ 	.string	"Build cuda_13.0.r13.0/compiler.36424714_0"
        /*0030*/ 	.string	"-arch sm_100 -m 64 "



//--------------------- .note.nv.cuinfo           --------------------------
	.section	.note.nv.cuinfo,"",@"SHT_NOTE"
	.sectionflags	@"SHF_NOTE_NV_CUINFO"
        /*0018*/ 	.short	0x0002
        /*001a*/ 	.short	0x0064
        /*001c*/ 	.short	0x0082
	.zero		2


//--------------------- .nv.info                  --------------------------
	.section	.nv.info,"",@"SHT_CUDA_INFO"
	.align	4


	//----- nvinfo : EIATTR_REGCOUNT
	.align		4
        /*0000*/ 	.byte	0x04, 0x2f
        /*0002*/ 	.short	(.L_1 - .L_0)
	.align		4
.L_0:
        /*0004*/ 	.word	index@(_Z18swapChannel_kernelP6uchar3S0_ii)
        /*0008*/ 	.word	0x0000000e


	//----- nvinfo : EIATTR_FRAME_SIZE
	.align		4
.L_1:
        /*000c*/ 	.byte	0x04, 0x11
        /*000e*/ 	.short	(.L_3 - .L_2)
	.align		4
.L_2:
        /*0010*/ 	.word	index@(_Z18swapChannel_kernelP6uchar3S0_ii)
        /*0014*/ 	.word	0x00000000


	//----- nvinfo : EIATTR_REGCOUNT
	.align		4
.L_3:
        /*0018*/ 	.byte	0x04, 0x2f
        /*001a*/ 	.short	(.L_5 - .L_4)
	.align		4
.L_4:
        /*001c*/ 	.word	index@(_Z16blurImage_kernelP6uchar3S0_ii)
        /*0020*/ 	.word	0x00000020


	//----- nvinfo : EIATTR_FRAME_SIZE
	.align		4
.L_5:
        /*0024*/ 	.byte	0x04, 0x11
        /*0026*/ 	.short	(.L_7 - .L_6)
	.align		4
.L_6:
        /*0028*/ 	.word	index@($__internal_1_$__cuda_sm3x_div_rn_noftz_f32_slowpath)
        /*002c*/ 	.word	0x00000000


	//----- nvinfo : EIATTR_FRAME_SIZE
	.align		4
.L_7:
        /*0030*/ 	.byte	0x04, 0x11
        /*0032*/ 	.short	(.L_9 - .L_8)
	.align		4
.L_8:
        /*0034*/ 	.word	index@(_Z16blurImage_kernelP6uchar3S0_ii)
        /*0038*/ 	.word	0x00000000


	//----- nvinfo : EIATTR_REGCOUNT
	.align		4
.L_9:
        /*003c*/ 	.byte	0x04, 0x2f
        /*003e*/ 	.short	(.L_11 - .L_10)
	.align		4
.L_10:
        /*0040*/ 	.word	index@(_Z18inplaceFlip_kernelP6uchar3ii)
        /*0044*/ 	.word	0x00000012


	//----- nvinfo : EIATTR_FRAME_SIZE
	.align		4
.L_11:
        /*0048*/ 	.byte	0x04, 0x11
        /*004a*/ 	.short	(.L_13 - .L_12)
	.align		4
.L_12:
        /*004c*/ 	.word	index@(_Z18inplaceFlip_kernelP6uchar3ii)
        /*0050*/ 	.word	0x00000000


	//----- nvinfo : EIATTR_REGCOUNT
	.align		4
.L_13:
        /*0054*/ 	.byte	0x04, 0x2f
        /*0056*/ 	.short	(.L_15 - .L_14)
	.align		4
.L_14:
        /*0058*/ 	.word	index@(_Z15creative_kernelP6uchar3S0_ii)
        /*005c*/ 	.word	0x0000001c


	//----- nvinfo : EIATTR_FRAME_SIZE
	.align		4
.L_15:
        /*0060*/ 	.byte	0x04, 0x11
        /*0062*/ 	.short	(.L_17 - .L_16)
	.align		4
.L_16:
        /*0064*/ 	.word	index@($__internal_0_$__cuda_sm20_div_rn_f64_full)
        /*0068*/ 	.word	0x00000000


	//----- nvinfo : EIATTR_FRAME_SIZE
	.align		4
.L_17:
        /*006c*/ 	.byte	0x04, 0x11
        /*006e*/ 	.short	(.L_19 - .L_18)
	.align		4
.L_18:
        /*0070*/ 	.word	index@(_Z15creative_kernelP6uchar3S0_ii)
        /*0074*/ 	.word	0x00000000


	//----- nvinfo : EIATTR_MIN_STACK_SIZE
	.align		4
.L_19:
        /*0078*/ 	.byte	0x04, 0x12
        /*007a*/ 	.short	(.L_21 - .L_20)
	.align		4
.L_20:
        /*007c*/ 	.word	index@(_Z15creative_kernelP6uchar3S0_ii)
        /*0080*/ 	.word	0x00000000


	//----- nvinfo : EIATTR_MIN_STACK_SIZE
	.align		4
.L_21:
        /*0084*/ 	.byte	0x04, 0x12
        /*0086*/ 	.short	(.L_23 - .L_22)
	.align		4
.L_22:
        /*0088*/ 	.word	index@(_Z18inplaceFlip_kernelP6uchar3ii)
        /*008c*/ 	.word	0x00000000


	//----- nvinfo : EIATTR_MIN_STACK_SIZE
	.align		4
.L_23:
        /*0090*/ 	.byte	0x04, 0x12
        /*0092*/ 	.short	(.L_25 - .L_24)
	.align		4
.L_24:
        /*0094*/ 	.word	index@(_Z16blurImage_kernelP6uchar3S0_ii)
        /*0098*/ 	.word	0x00000000


	//----- nvinfo : EIATTR_MIN_STACK_SIZE
	.align		4
.L_25:
        /*009c*/ 	.byte	0x04, 0x12
        /*009e*/ 	.short	(.L_27 - .L_26)
	.align		4
.L_26:
        /*00a0*/ 	.word	index@(_Z18swapChannel_kernelP6uchar3S0_ii)
        /*00a4*/ 	.word	0x00000000
.L_27:


//--------------------- .nv.compat                --------------------------
	.section	.nv.compat,"",@"SHT_CUDA_COMPAT_INFO"
	.align	4
        /*0000*/ 	.byte	0x02, 0x09, 0x00, 0x00, 0x02, 0x02, 0x01, 0x00, 0x02, 0x05, 0x05, 0x00, 0x03, 0x07, 0x01, 0x01
        /*0010*/ 	.byte	0x02, 0x03, 0x00, 0x00, 0x02, 0x06, 0x01, 0x00, 0x04, 0x0b, 0x08, 0x00, 0x01, 0x00, 0x00, 0x00
        /*0020*/ 	.byte	0x00, 0x00, 0x00, 0x00


//--------------------- .nv.info._Z15creative_kernelP6uchar3S0_ii --------------------------
	.section	.nv.info._Z15creative_kernelP6uchar3S0_ii,"",@"SHT_CUDA_INFO"
	.sectionflags	@""
	.align	4


	//----- nvinfo : EIATTR_CUDA_API_VERSION
	.align		4
        /*0000*/ 	.byte	0x04, 0x37
        /*0002*/ 	.short	(.L_29 - .L_28)
.L_28:
        /*0004*/ 	.word	0x00000082


	//----- nvinfo : EIATTR_KPARAM_INFO
	.align		4
.L_29:
        /*0008*/ 	.byte	0x04, 0x17
        /*000a*/ 	.short	(.L_31 - .L_30)
.L_30:
        /*000c*/ 	.word	0x00000000
        /*0010*/ 	.short	0x0003
        /*0012*/ 	.short	0x0014
        /*0014*/ 	.byte	0x00, 0xf0, 0x11, 0x00


	//----- nvinfo : EIATTR_KPARAM_INFO
	.align		4
.L_31:
        /*0018*/ 	.byte	0x04, 0x17
        /*001a*/ 	.short	(.L_33 - .L_32)
.L_32:
        /*001c*/ 	.word	0x00000000
        /*0020*/ 	.short	0x0002
        /*0022*/ 	.short	0x0010
        /*0024*/ 	.byte	0x00, 0xf0, 0x11, 0x00


	//----- nvinfo : EIATTR_KPARAM_INFO
	.align		4
.L_33:
        /*0028*/ 	.byte	0x04, 0x17
        /*002a*/ 	.short	(.L_35 - .L_34)
.L_34:
        /*002c*/ 	.word	0x00000000
        /*0030*/ 	.short	0x0001
        /*0032*/ 	.short	0x0008
        /*0034*/ 	.byte	0x00, 0xf5, 0x21, 0x00


	//----- nvinfo : EIATTR_KPARAM_INFO
	.align		4
.L_35:
        /*0038*/ 	.byte	0x04, 0x17
        /*003a*/ 	.short	(.L_37 - .L_36)
.L_36:
        /*003c*/ 	.word	0x00000000
        /*0040*/ 	.short	0x0000
        /*0042*/ 	.short	0x0000
        /*0044*/ 	.byte	0x00, 0xf5, 0x21, 0x00


	//----- nvinfo : EIATTR_SPARSE_MMA_MASK
	.align		4
.L_37:
        /*0048*/ 	.byte	0x03, 0x50
        /*004a*/ 	.short	0x0000


	//----- nvinfo : EIATTR_MAXREG_COUNT
	.align		4
        /*004c*/ 	.byte	0x03, 0x1b
        /*004e*/ 	.short	0x00ff


	//----- nvinfo : EIATTR_MERCURY_ISA_VERSION
	.align		4
        /*0050*/ 	.byte	0x03, 0x5f
        /*0052*/ 	.short	0x0101


	//----- nvinfo : EIATTR_VRC_CTA_INIT_COUNT
	.align		4
        /*0054*/ 	.byte	0x02, 0x4a
	.zero		1
	.zero		1


	//----- nvinfo : EIATTR_EXIT_INSTR_OFFSETS
	.align		4
        /*0058*/ 	.byte	0x04, 0x1c
        /*005a*/ 	.short	(.L_39 - .L_38)


	//   ....[0]....
.L_38:
        /*005c*/ 	.word	0x000041a0


	//   ....[1]....
        /*0060*/ 	.word	0x00004210


	//----- nvinfo : EIATTR_CRS_STACK_SIZE
	.align		4
.L_39:
        /*0064*/ 	.byte	0x04, 0x1e
        /*0066*/ 	.short	(.L_41 - .L_40)
.L_40:
        /*0068*/ 	.word	0x00000000


	//----- nvinfo : EIATTR_CBANK_PARAM_SIZE
	.align		4
.L_41:
        /*006c*/ 	.byte	0x03, 0x19
        /*006e*/ 	.short	0x0018


	//----- nvinfo : EIATTR_PARAM_CBANK
	.align		4
        /*0070*/ 	.byte	0x04, 0x0a
        /*0072*/ 	.short	(.L_43 - .L_42)
	.align		4
.L_42:
        /*0074*/ 	.word	index@(.nv.constant0._Z15creative_kernelP6uchar3S0_ii)
        /*0078*/ 	.short	0x0380
        /*007a*/ 	.short	0x0018


	//----- nvinfo : EIATTR_SW_WAR
	.align		4
.L_43:
        /*007c*/ 	.byte	0x04, 0x36
        /*007e*/ 	.short	(.L_45 - .L_44)
.L_44:
        /*0080*/ 	.word	0x00000008
.L_45:


//--------------------- .nv.info._Z18inplaceFlip_kernelP6uchar3ii --------------------------
	.section	.nv.info._Z18inplaceFlip_kernelP6uchar3ii,"",@"SHT_CUDA_INFO"
	.sectionflags	@""
	.align	4


	//----- nvinfo : EIATTR_CUDA_API_VERSION
	.align		4
        /*0000*/ 	.byte	0x04, 0x37
        /*0002*/ 	.short	(.L_47 - .L_46)
.L_46:
        /*0004*/ 	.word	0x00000082


	//----- nvinfo : EIATTR_KPARAM_INFO
	.align		4
.L_47:
        /*0008*/ 	.byte	0x04, 0x17
        /*000a*/ 	.short	(.L_49 - .L_48)
.L_48:
        /*000c*/ 	.word	0x00000000
        /*0010*/ 	.short	0x0002
        /*0012*/ 	.short	0x000c
        /*0014*/ 	.byte	0x00, 0xf0, 0x11, 0x00


	//----- nvinfo : EIATTR_KPARAM_INFO
	.align		4
.L_49:
        /*0018*/ 	.byte	0x04, 0x17
        /*001a*/ 	.short	(.L_51 - .L_50)
.L_50:
        /*001c*/ 	.word	0x00000000
        /*0020*/ 	.short	0x0001
        /*0022*/ 	.short	0x0008
        /*0024*/ 	.byte	0x00, 0xf0, 0x11, 0x00


	//----- nvinfo : EIATTR_KPARAM_INFO
	.align		4
.L_51:
        /*0028*/ 	.byte	0x04, 0x17
        /*002a*/ 	.short	(.L_53 - .L_52)
.L_52:
        /*002c*/ 	.word	0x00000000
        /*0030*/ 	.short	0x0000
        /*0032*/ 	.short	0x0000
        /*0034*/ 	.byte	0x00, 0xf5, 0x21, 0x00


	//----- nvinfo : EIATTR_SPARSE_MMA_MASK
	.align		4
.L_53:
        /*0038*/ 	.byte	0x03, 0x50
        /*003a*/ 	.short	0x0000


	//----- nvinfo : EIATTR_MAXREG_COUNT
	.align		4
        /*003c*/ 	.byte	0x03, 0x1b
        /*003e*/ 	.short	0x00ff


	//----- nvinfo : EIATTR_NUM_BARRIERS
	.align		4
        /*0040*/ 	.byte	0x02, 0x4c
        /*0042*/ 	.byte	0x01
	.zero		1


	//----- nvinfo : EIATTR_MERCURY_ISA_VERSION
	.align		4
        /*0044*/ 	.byte	0x03, 0x5f
        /*0046*/ 	.short	0x0101


	//----- nvinfo : EIATTR_VRC_CTA_INIT_COUNT
	.align		4
        /*0048*/ 	.byte	0x02, 0x4a
	.zero		1
	.zero		1


	//----- nvinfo : EIATTR_EXIT_INSTR_OFFSETS
	.align		4
        /*004c*/ 	.byte	0x04, 0x1c
        /*004e*/ 	.short	(.L_55 - .L_54)


	//   ....[0]....
.L_54:
        /*0050*/ 	.word	0x000001a0


	//----- nvinfo : EIATTR_CBANK_PARAM_SIZE
	.align		4
.L_55:
        /*0054*/ 	.byte	0x03, 0x19
        /*0056*/ 	.short	0x0010


	//----- nvinfo : EIATTR_PARAM_CBANK
	.align		4
        /*0058*/ 	.byte	0x04, 0x0a
        /*005a*/ 	.short	(.L_57 - .L_56)
	.align		4
.L_56:
        /*005c*/ 	.word	index@(.nv.constant0._Z18inplaceFlip_kernelP6uchar3ii)
        /*0060*/ 	.short	0x0380
        /*0062*/ 	.short	0x0010


	//----- nvinfo : EIATTR_SW_WAR
	.align		4
.L_57:
        /*0064*/ 	.byte	0x04, 0x36
        /*0066*/ 	.short	(.L_59 - .L_58)
.L_58:
        /*0068*/ 	.word	0x00000008
.L_59:


//--------------------- .nv.info._Z16blurImage_kernelP6uchar3S0_ii --------------------------
	.section	.nv.info._Z16blurImage_kernelP6uchar3S0_ii,"",@"SHT_CUDA_INFO"
	.sectionflags	@""
	.align	4


	//----- nvinfo : EIATTR_CUDA_API_VERSION
	.align		4
        /*0000*/ 	.byte	0x04, 0x37
        /*0002*/ 	.short	(.L_61 - .L_60)
.L_60:
        /*0004*/ 	.word	0x00000082


	//----- nvinfo : EIATTR_KPARAM_INFO
	.align		4
.L_61:
        /*0008*/ 	.byte	0x04, 0x17
        /*000a*/ 	.short	(.L_63 - .L_62)
.L_62:
        /*000c*/ 	.word	0x00000000
        /*0010*/ 	.short	0x0003
        /*0012*/ 	.short	0x0014
        /*0014*/ 	.byte	0x00, 0xf0, 0x11, 0x00


	//----- nvinfo : EIATTR_KPARAM_INFO
	.align		4
.L_63:
        /*0018*/ 	.byte	0x04, 0x17
        /*001a*/ 	.short	(.L_65 - .L_64)
.L_64:
        /*001c*/ 	.word	0x00000000
        /*0020*/ 	.short	0x0002
        /*0022*/ 	.short	0x0010
        /*0024*/ 	.byte	0x00, 0xf0, 0x11, 0x00


	//----- nvinfo : EIATTR_KPARAM_INFO
	.align		4
.L_65:
        /*0028*/ 	.byte	0x04, 0x17
        /*002a*/ 	.short	(.L_67 - .L_66)
.L_66:
        /*002c*/ 	.word	0x00000000
        /*0030*/ 	.short	0x0001
        /*0032*/ 	.short	0x0008
        /*0034*/ 	.byte	0x00, 0xf5, 0x21, 0x00


	//----- nvinfo : EIATTR_KPARAM_INFO
	.align		4
.L_67:
        /*0038*/ 	.byte	0x04, 0x17
        /*003a*/ 	.short	(.L_69 - .L_68)
.L_68:
        /*003c*/ 	.word	0x00000000
        /*0040*/ 	.short	0x0000
        /*0042*/ 	.short	0x0000
        /*0044*/ 	.byte	0x00, 0xf5, 0x21, 0x00


	//----- nvinfo : EIATTR_SPARSE_MMA_MASK
	.align		4
.L_69:
        /*0048*/ 	.byte	0x03, 0x50
        /*004a*/ 	.short	0x0000


	//----- nvinfo : EIATTR_MAXREG_COUNT
	.align		4
        /*004c*/ 	.byte	0x03, 0x1b
        /*004e*/ 	.short	0x00ff


	//----- nvinfo : EIATTR_MERCURY_ISA_VERSION
	.align		4
        /*0050*/ 	.byte	0x03, 0x5f
        /*0052*/ 	.short	0x0101


	//----- nvinfo : EIATTR_VRC_CTA_INIT_COUNT
	.align		4
        /*0054*/ 	.byte	0x02, 0x4a
	.zero		1
	.zero		1


	//----- nvinfo : EIATTR_EXIT_INSTR_OFFSETS
	.align		4
        /*0058*/ 	.byte	0x04, 0x1c
        /*005a*/ 	.short	(.L_71 - .L_70)


	//   ....[0]....
.L_70:
        /*005c*/ 	.word	0x00000bc0


	//----- nvinfo : EIATTR_CRS_STACK_SIZE
	.align		4
.L_71:
        /*0060*/ 	.byte	0x04, 0x1e
        /*0062*/ 	.short	(.L_73 - .L_72)
.L_72:
        /*0064*/ 	.word	0x00000000


	//----- nvinfo : EIATTR_CBANK_PARAM_SIZE
	.align		4
.L_73:
        /*0068*/ 	.byte	0x03, 0x19
        /*006a*/ 	.short	0x0018


	//----- nvinfo : EIATTR_PARAM_CBANK
	.align		4
        /*006c*/ 	.byte	0x04, 0x0a
        /*006e*/ 	.short	(.L_75 - .L_74)
	.align		4
.L_74:
        /*0070*/ 	.word	index@(.nv.constant0._Z16blurImage_kernelP6uchar3S0_ii)
        /*0074*/ 	.short	0x0380
        /*0076*/ 	.short	0x0018


	//----- nvinfo : EIATTR_SW_WAR
	.align		4
.L_75:
        /*0078*/ 	.byte	0x04, 0x36
        /*007a*/ 	.short	(.L_77 - .L_76)
.L_76:
        /*007c*/ 	.word	0x00000008
.L_77:


//--------------------- .nv.info._Z18swapChannel_kernelP6uchar3S0_ii --------------------------
	.section	.nv.info._Z18swapChannel_kernelP6uchar3S0_ii,"",@"SHT_CUDA_INFO"
	.sectionflags	@""
	.align	4


	//----- nvinfo : EIATTR_CUDA_API_VERSION
	.align		4
        /*0000*/ 	.byte	0x04, 0x37
        /*0002*/ 	.short	(.L_79 - .L_78)
.L_78:
        /*0004*/ 	.word	0x00000082


	//----- nvinfo : EIATTR_KPARAM_INFO
	.align		4
.L_79:
        /*0008*/ 	.byte	0x04, 0x17
        /*000a*/ 	.short	(.L_81 - .L_80)
.L_80:
        /*000c*/ 	.word	0x00000000
        /*0010*/ 	.short	0x0003
        /*0012*/ 	.short	0x0014
        /*0014*/ 	.byte	0x00, 0xf0, 0x11, 0x00


	//----- nvinfo : EIATTR_KPARAM_INFO
	.align		4
.L_81:
        /*0018*/ 	.byte	0x04, 0x17
        /*001a*/ 	.short	(.L_83 - .L_82)
.L_82:
        /*001c*/ 	.word	0x00000000
        /*0020*/ 	.short	0x0002
        /*0022*/ 	.short	0x0010
        /*0024*/ 	.byte	0x00, 0xf0, 0x11, 0x00


	//----- nvinfo : EIATTR_KPARAM_INFO
	.align		4
.L_83:
        /*0028*/ 	.byte	0x04, 0x17
        /*002a*/ 	.short	(.L_85 - .L_84)
.L_84:
        /*002c*/ 	.word	0x00000000
        /*0030*/ 	.short	0x0001
        /*0032*/ 	.short	0x0008
        /*0034*/ 	.byte	0x00, 0xf5, 0x21, 0x00


	//----- nvinfo : EIATTR_KPARAM_INFO
	.align		4
.L_85:
        /*0038*/ 	.byte	0x04, 0x17
        /*003a*/ 	.short	(.L_87 - .L_86)
.L_86:
        /*003c*/ 	.word	0x00000000
        /*0040*/ 	.short	0x0000
        /*0042*/ 	.short	0x0000
        /*0044*/ 	.byte	0x00, 0xf5, 0x21, 0x00


	//----- nvinfo : EIATTR_SPARSE_MMA_MASK
	.align		4
.L_87:
        /*0048*/ 	.byte	0x03, 0x50
        /*004a*/ 	.short	0x0000


	//----- nvinfo : EIATTR_MAXREG_COUNT
	.align		4
        /*004c*/ 	.byte	0x03, 0x1b
        /*004e*/ 	.short	0x00ff


	//----- nvinfo : EIATTR_MERCURY_ISA_VERSION
	.align		4
        /*0050*/ 	.byte	0x03, 0x5f
        /*0052*/ 	.short	0x0101


	//----- nvinfo : EIATTR_VRC_CTA_INIT_COUNT
	.align		4
        /*0054*/ 	.byte	0x02, 0x4a
	.zero		1
	.zero		1


	//----- nvinfo : EIATTR_EXIT_INSTR_OFFSETS
	.align		4
        /*0058*/ 	.byte	0x04, 0x1c
        /*005a*/ 	.short	(.L_89 - .L_88)


	//   ....[0]....
.L_88:
        /*005c*/ 	.word	0x00000100


	//----- nvinfo : EIATTR_CBANK_PARAM_SIZE
	.align		4
.L_89:
        /*0060*/ 	.byte	0x03, 0x19
        /*0062*/ 	.short	0x0018


	//----- nvinfo : EIATTR_PARAM_CBANK
	.align		4
        /*0064*/ 	.byte	0x04, 0x0a
        /*0066*/ 	.short	(.L_91 - .L_90)
	.align		4
.L_90:
        /*0068*/ 	.word	index@(.nv.constant0._Z18swapChannel_kernelP6uchar3S0_ii)
        /*006c*/ 	.short	0x0380
        /*006e*/ 	.short	0x0018


	//----- nvinfo : EIATTR_SW_WAR
	.align		4
.L_91:
        /*0070*/ 	.byte	0x04, 0x36
        /*0072*/ 	.short	(.L_93 - .L_92)
.L_92:
        /*0074*/ 	.word	0x00000008
.L_93:


//--------------------- .nv.callgraph             --------------------------
	.section	.nv.callgraph,"",@"SHT_CUDA_CALLGRAPH"
	.align	4
	.sectionentsize	8
	.align		4
        /*0000*/ 	.word	0x00000000
	.align		4
        /*0004*/ 	.word	0xffffffff
	.align		4
        /*0008*/ 	.word	0x00000000
	.align		4
        /*000c*/ 	.word	0xfffffffe
	.align		4
        /*0010*/ 	.word	0x00000000
	.align		4
        /*0014*/ 	.word	0xfffffffd
	.align		4
        /*0018*/ 	.word	0x00000000
	.align		4
        /*001c*/ 	.word	0xfffffffc


//--------------------- .text._Z15creative_kernelP6uchar3S0_ii --------------------------
	.section	.text._Z15creative_kernelP6uchar3S0_ii,"ax",@progbits
	.align	128
        .global         _Z15creative_kernelP6uchar3S0_ii
        .type           _Z15creative_kernelP6uchar3S0_ii,@function
        .size           _Z15creative_kernelP6uchar3S0_ii,(.L_x_61 - _Z15creative_kernelP6uchar3S0_ii)
        .other          _Z15creative_kernelP6uchar3S0_ii,@"STO_CUDA_ENTRY STV_DEFAULT"
_Z15creative_kernelP6uchar3S0_ii:
.text._Z15creative_kernelP6uchar3S0_ii:
[----:B------:R-:W-:Y:S01]  /*0000*/  LDC R1, c[0x0][0x37c] ;  /* 0x0000df00ff017b82 */ /* 0x000fe20000000800 */
[----:B------:R-:W0:Y:S07]  /*0010*/  S2R R16, SR_CTAID.X ;  /* 0x0000000000107919 */ /* 0x000e2e0000002500 */
[----:B------:R-:W1:Y:S01]  /*0020*/  LDC.64 R4, c[0x0][0x388] ;  /* 0x0000e200ff047b82 */ /* 0x000e620000000a00 */
[----:B------:R-:W2:Y:S01]  /*0030*/  LDCU UR6, c[0x0][0x360] ;  /* 0x00006c00ff0677ac */ /* 0x000ea20008000800 */
[----:B------:R-:W-:Y:S01]  /*0040*/  BSSY.RECONVERGENT B0, `(.L_x_0) ;  /* 0x0000206000007945 */ /* 0x000fe20003800200 */
[----:B------:R-:W0:Y:S01]  /*0050*/  S2R R17, SR_TID.X ;  /* 0x0000000000117919 */ /* 0x000e220000002100 */
[----:B------:R-:W3:Y:S01]  /*0060*/  LDCU.64 UR4, c[0x0][0x358] ;  /* 0x00006b00ff0477ac */ /* 0x000ee20008000a00 */
[----:B0-----:R-:W-:-:S04]  /*0070*/  VIMNMX.U32 R0, PT, PT, R16, R17, !PT ;  /* 0x0000001110007248 */ /* 0x001fc80007fe0000 */
[----:B------:R-:W-:Y:S01]  /*0080*/  ISETP.GT.U32.AND P0, PT, R0, 0x5f, PT ;  /* 0x0000005f0000780c */ /* 0x000fe20003f04070 */
[----:B--2---:R-:W-:-:S04]  /*0090*/  IMAD R0, R16, UR6, R17 ;  /* 0x0000000610007c24 */ /* 0x004fc8000f8e0211 */
[----:B-1----:R-:W-:-:S08]  /*00a0*/  IMAD.WIDE.U32 R4, R0, 0x3, R4 ;  /* 0x0000000300047825 */ /* 0x002fd000078e0004 */
[----:B---3--:R-:W-:Y:S05]  /*00b0*/  @P0 BRA `(.L_x_1) ;  /* 0x0000001c00f80947 */ /* 0x008fea0003800000 */
[----:B------:R-:W0:Y:S01]  /*00c0*/  LDC.64 R2, c[0x0][0x380] ;  /* 0x0000e000ff027b82 */ /* 0x000e220000000a00 */
[C---:B------:R-:W-:Y:S02]  /*00d0*/  VIADD R7, R17.reuse, 0xfffffffc ;  /* 0xfffffffc11077836 */ /* 0x040fe40000000000 */
[----:B------:R-:W-:Y:S02]  /*00e0*/  VIADD R10, R16, 0xfffffffc ;  /* 0xfffffffc100a7836 */ /* 0x000fe40000000000 */
[C---:B------:R-:W-:Y:S02]  /*00f0*/  VIADD R9, R17.reuse, 0xfffffffd ;  /* 0xfffffffd11097836 */ /* 0x040fe40000000000 */
[----:B------:R-:W-:Y:S01]  /*0100*/  VIADD R11, R17, 0xfffffffe ;  /* 0xfffffffe110b7836 */ /* 0x000fe20000000000 */
[-C--:B------:R-:W-:Y:S01]  /*0110*/  VIMNMX.U32 R6, PT, PT, R7, R10.reuse, !PT ;  /* 0x0000000a07067248 */ /* 0x080fe20007fe0000 */
[----:B------:R-:W-:Y:S01]  /*0120*/  IMAD R19, R10, UR6, R17 ;  /* 0x000000060a137c24 */ /* 0x000fe2000f8e0211 */
[----:B------:R-:W-:Y:S01]  /*0130*/  VIMNMX.U32 R8, PT, PT, R9, R10, !PT ;  /* 0x0000000a09087248 */ /* 0x000fe20007fe0000 */
[----:B------:R-:W-:Y:S01]  /*0140*/  VIADD R13, R17, 0xffffffff ;  /* 0xffffffff110d7836 */ /* 0x000fe20000000000 */
[----:B------:R-:W-:-:S02]  /*0150*/  ISETP.GT.U32.AND P0, PT, R6, 0x1ff, PT ;  /* 0x000001ff0600780c */ /* 0x000fc40003f04070 */
[-C--:B------:R-:W-:Y:S02]  /*0160*/  VIMNMX.U32 R6, PT, PT, R11, R10.reuse, !PT ;  /* 0x0000000a0b067248 */ /* 0x080fe40007fe0000 */
[----:B------:R-:W-:Y:S02]  /*0170*/  ISETP.GT.U32.AND P1, PT, R8, 0x1ff, PT ;  /* 0x000001ff0800780c */ /* 0x000fe40003f24070 */
[----:B------:R-:W-:Y:S02]  /*0180*/  ISETP.GT.U32.AND P2, PT, R6, 0x1ff, PT ;  /* 0x000001ff0600780c */ /* 0x000fe40003f44070 */
[----:B------:R-:W-:Y:S01]  /*0190*/  VIMNMX.U32 R6, PT, PT, R13, R10, !PT ;  /* 0x0000000a0d067248 */ /* 0x000fe20007fe0000 */
[----:B0-----:R-:W-:-:S03]  /*01a0*/  IMAD.WIDE R14, R19, 0x3, R2 ;  /* 0x00000003130e7825 */ /* 0x001fc600078e0202 */
[----:B------:R-:W-:Y:S02]  /*01b0*/  ISETP.GT.U32.AND P3, PT, R6, 0x1ff, PT ;  /* 0x000001ff0600780c */ /* 0x000fe40003f64070 */
[----:B------:R-:W2:Y:S04]  /*01c0*/  @!P0 LDG.E.U8 R8, desc[UR4][R14.64+-0xb] ;  /* 0xfffff5040e088981 */ /* 0x000ea8000c1e1100 */
[----:B------:R-:W3:Y:S04]  /*01d0*/  @!P1 LDG.E.U8 R18, desc[UR4][R14.64+-0x8] ;  /* 0xfffff8040e129981 */ /* 0x000ee8000c1e1100 */
[----:B------:R-:W4:Y:S04]  /*01e0*/  @!P2 LDG.E.U8 R20, desc[UR4][R14.64+-0x5] ;  /* 0xfffffb040e14a981 */ /* 0x000f28000c1e1100 */
[----:B------:R-:W5:Y:S01]  /*01f0*/  @!P3 LDG.E.U8 R22, desc[UR4][R14.64+-0x2] ;  /* 0xfffffe040e16b981 */ /* 0x000f62000c1e1100 */
[----:B------:R-:W-:Y:S01]  /*0200*/  IMAD.MOV.U32 R6, RZ, RZ, RZ ;  /* 0x000000ffff067224 */ /* 0x000fe200078e00ff */
[----:B--2---:R-:W-:Y:S01]  /*0210*/  @!P0 I2FP.F32.U32 R12, R8 ;  /* 0x00000008000c8245 */ /* 0x004fe20000201000 */
[----:B------:R-:W-:Y:S01]  /*0220*/  HFMA2 R8, -RZ, RZ, 0, 0 ;  /* 0x00000000ff087431 */ /* 0x000fe200000001ff */
[----:B---3--:R-:W-:-:S03]  /*0230*/  @!P1 I2FP.F32.U32 R21, R18 ;  /* 0x0000001200159245 */ /* 0x008fc60000201000 */
[----:B------:R-:W-:Y:S01]  /*0240*/  @!P0 FADD R6, RZ, R12 ;  /* 0x0000000cff068221 */ /* 0x000fe20000000000 */
[----:B------:R-:W-:Y:S01]  /*0250*/  @!P0 IMAD.MOV.U32 R8, RZ, RZ, 0x3f800000 ;  /* 0x3f800000ff088424 */ /* 0x000fe200078e00ff */
[----:B------:R-:W-:Y:S02]  /*0260*/  ISETP.GT.U32.AND P0, PT, R10, 0x1ff, PT ;  /* 0x000001ff0a00780c */ /* 0x000fe40003f04070 */
[----:B------:R-:W-:Y:S01]  /*0270*/  @!P1 FADD R6, R6, R21 ;  /* 0x0000001506069221 */ /* 0x000fe20000000000 */
[----:B----4-:R-:W-:Y:S01]  /*0280*/  @!P2 I2FP.F32.U32 R23, R20 ;  /* 0x000000140017a245 */ /* 0x010fe20000201000 */
[----:B------:R-:W-:Y:S01]  /*0290*/  @!P1 FADD R8, R8, 1 ;  /* 0x3f80000008089421 */ /* 0x000fe20000000000 */
[----:B-----5:R-:W-:-:S03]  /*02a0*/  @!P3 I2FP.F32.U32 R15, R22 ;  /* 0x00000016000fb245 */ /* 0x020fc60000201000 */
[----:B------:R-:W-:Y:S01]  /*02b0*/  @!P2 FADD R6, R6, R23 ;  /* 0x000000170606a221 */ /* 0x000fe20000000000 */
[----:B------:R-:W-:-:S03]  /*02c0*/  @!P2 FADD R8, R8, 1 ;  /* 0x3f8000000808a421 */ /* 0x000fc60000000000 */
[----:B------:R-:W-:Y:S01]  /*02d0*/  @!P3 FADD R6, R6, R15 ;  /* 0x0000000f0606b221 */ /* 0x000fe20000000000 */
[----:B------:R-:W-:-:S04]  /*02e0*/  IMAD.WIDE.U32 R14, R19, 0x3, R2 ;  /* 0x00000003130e7825 */ /* 0x000fc800078e0002 */
[----:B------:R-:W-:Y:S01]  /*02f0*/  @!P3 FADD R8, R8, 1 ;  /* 0x3f8000000808b421 */ /* 0x000fe20000000000 */
[----:B------:R-:W-:Y:S06]  /*0300*/  @P0 BRA `(.L_x_2) ;  /* 0x0000000000200947 */ /* 0x000fec0003800000 */
[----:B------:R-:W2:Y:S04]  /*0310*/  LDG.E.U8 R10, desc[UR4][R14.64+0x1] ;  /* 0x000001040e0a7981 */ /* 0x000ea8000c1e1100 */
[----:B------:R-:W3:Y:S01]  /*0320*/  LDG.E.U8 R12, desc[UR4][R14.64+0x4] ;  /* 0x000004040e0c7981 */ /* 0x000ee2000c1e1100 */
[----:B------:R-:W-:-:S04]  /*0330*/  FADD R8, R8, 1 ;  /* 0x3f80000008087421 */ /* 0x000fc80000000000 */
[----:B------:R-:W-:Y:S01]  /*0340*/  FADD R8, R8, 1 ;  /* 0x3f80000008087421 */ /* 0x000fe20000000000 */
[----:B--2---:R-:W-:Y:S02]  /*0350*/  I2FP.F32.U32 R21, R10 ;  /* 0x0000000a00157245 */ /* 0x004fe40000201000 */
[----:B---3--:R-:W-:-:S03]  /*0360*/  I2FP.F32.U32 R23, R12 ;  /* 0x0000000c00177245 */ /* 0x008fc60000201000 */
[----:B------:R-:W-:-:S04]  /*0370*/  FADD R6, R6, R21 ;  /* 0x0000001506067221 */ /* 0x000fc80000000000 */
[----:B------:R-:W-:-:S07]  /*0380*/  FADD R6, R6, R23 ;  /* 0x0000001706067221 */ /* 0x000fce0000000000 */
.L_x_2:
[----:B------:R-:W-:Y:S05]  /*0390*/  @P0 BRA `(.L_x_3) ;  /* 0x0000000000240947 */ /* 0x000fea0003800000 */
[----:B------:R-:W2:Y:S01]  /*03a0*/  LDG.E.U8 R10, desc[UR4][R14.64+0x7] ;  /* 0x000007040e0a7981 */ /* 0x000ea2000c1e1100 */
[----:B------:R-:W-:Y:S01]  /*03b0*/  FADD R8, R8, 1 ;  /* 0x3f80000008087421 */ /* 0x000fe20000000000 */
[----:B--2---:R-:W-:-:S05]  /*03c0*/  I2FP.F32.U32 R21, R10 ;  /* 0x0000000a00157245 */ /* 0x004fca0000201000 */
[----:B------:R-:W-:Y:S01]  /*03d0*/  FADD R6, R6, R21 ;  /* 0x0000001506067221 */ /* 0x000fe20000000000 */
[----:B------:R-:W-:Y:S06]  /*03e0*/  @P0 BRA `(.L_x_4) ;  /* 0x0000000000240947 */ /* 0x000fec0003800000 */
[----:B------:R-:W2:Y:S01]  /*03f0*/  LDG.E.U8 R10, desc[UR4][R14.64+0xa] ;  /* 0x00000a040e0a7981 */ /* 0x000ea2000c1e1100 */
[----:B------:R-:W-:Y:S01]  /*0400*/  FADD R8, R8, 1 ;  /* 0x3f80000008087421 */ /* 0x000fe20000000000 */
[----:B--2---:R-:W-:-:S05]  /*0410*/  I2FP.F32.U32 R21, R10 ;  /* 0x0000000a00157245 */ /* 0x004fca0000201000 */
[----:B------:R-:W-:-:S07]  /*0420*/  FADD R6, R6, R21 ;  /* 0x0000001506067221 */ /* 0x000fce0000000000 */
.L_x_3:
[----:B------:R-:W-:Y:S05]  /*0430*/  @P0 BRA `(.L_x_4) ;  /* 0x0000000000100947 */ /* 0x000fea0003800000 */
[----:B------:R-:W2:Y:S01]  /*0440*/  LDG.E.U8 R14, desc[UR4][R14.64+0xd] ;  /* 0x00000d040e0e7981 */ /* 0x000ea2000c1e1100 */
[----:B------:R-:W-:Y:S01]  /*0450*/  FADD R8, R8, 1 ;  /* 0x3f80000008087421 */ /* 0x000fe20000000000 */
[----:B--2---:R-:W-:-:S05]  /*0460*/  I2FP.F32.U32 R21, R14 ;  /* 0x0000000e00157245 */ /* 0x004fca0000201000 */
[----:B------:R-:W-:-:S07]  /*0470*/  FADD R6, R6, R21 ;  /* 0x0000001506067221 */ /* 0x000fce0000000000 */
.L_x_4:
[----:B------:R-:W-:Y:S02]  /*0480*/  VIADD R10, R16, 0xfffffffd ;  /* 0xfffffffd100a7836 */ /* 0x000fe40000000000 */
[----:B------:R-:W-:-:S03]  /*0490*/  VIADD R19, R19, UR6 ;  /* 0x0000000613137c36 */ /* 0x000fc60008000000 */
[-C--:B------:R-:W-:Y:S02]  /*04a0*/  VIMNMX.U32 R12, PT, PT, R7, R10.reuse, !PT ;  /* 0x0000000a070c7248 */ /* 0x080fe40007fe0000 */
[-C--:B------:R-:W-:Y:S02]  /*04b0*/  VIMNMX.U32 R14, PT, PT, R9, R10.reuse, !PT ;  /* 0x0000000a090e7248 */ /* 0x080fe40007fe0000 */
[----:B------:R-:W-:Y:S02]  /*04c0*/  ISETP.GT.U32.AND P0, PT, R12, 0x1ff, PT ;  /* 0x000001ff0c00780c */ /* 0x000fe40003f04070 */
[----:B------:R-:W-:Y:S02]  /*04d0*/  VIMNMX.U32 R12, PT, PT, R11, R10, !PT ;  /* 0x0000000a0b0c7248 */ /* 0x000fe40007fe0000 */
[----:B------:R-:W-:Y:S01]  /*04e0*/  ISETP.GT.U32.AND P1, PT, R14, 0x1ff, PT ;  /* 0x000001ff0e00780c */ /* 0x000fe20003f24070 */
[----:B------:R-:W-:Y:S01]  /*04f0*/  IMAD.WIDE R14, R19, 0x3, R2 ;  /* 0x00000003130e7825 */ /* 0x000fe200078e0202 */
[----:B------:R-:W-:-:S02]  /*0500*/  ISETP.GT.U32.AND P2, PT, R12, 0x1ff, PT ;  /* 0x000001ff0c00780c */ /* 0x000fc40003f44070 */
[----:B------:R-:W-:-:S04]  /*0510*/  VIMNMX.U32 R12, PT, PT, R13, R10, !PT ;  /* 0x0000000a0d0c7248 */ /* 0x000fc80007fe0000 */
[----:B------:R-:W-:Y:S02]  /*0520*/  ISETP.GT.U32.AND P3, PT, R12, 0x1ff, PT ;  /* 0x000001ff0c00780c */ /* 0x000fe40003f64070 */
[----:B------:R-:W2:Y:S04]  /*0530*/  @!P0 LDG.E.U8 R12, desc[UR4][R14.64+-0xb] ;  /* 0xfffff5040e0c8981 */ /* 0x000ea8000c1e1100 */
[----:B------:R-:W3:Y:S04]  /*0540*/  @!P1 LDG.E.U8 R18, desc[UR4][R14.64+-0x8] ;  /* 0xfffff8040e129981 */ /* 0x000ee8000c1e1100 */
[----:B------:R-:W4:Y:S04]  /*0550*/  @!P2 LDG.E.U8 R20, desc[UR4][R14.64+-0x5] ;  /* 0xfffffb040e14a981 */ /* 0x000f28000c1e1100 */
[----:B------:R0:W5:Y:S01]  /*0560*/  @!P3 LDG.E.U8 R22, desc[UR4][R14.64+-0x2] ;  /* 0xfffffe040e16b981 */ /* 0x000162000c1e1100 */
[----:B------:R-:W-:-:S04]  /*0570*/  @!P0 FADD R8, R8, 1 ;  /* 0x3f80000008088421 */ /* 0x000fc80000000000 */
[----:B------:R-:W-:-:S04]  /*0580*/  @!P1 FADD R8, R8, 1 ;  /* 0x3f80000008089421 */ /* 0x000fc80000000000 */
[----:B------:R-:W-:Y:S01]  /*0590*/  @!P2 FADD R8, R8, 1 ;  /* 0x3f8000000808a421 */ /* 0x000fe20000000000 */
[----:B0-----:R-:W-:-:S04]  /*05a0*/  IMAD.WIDE.U32 R14, R19, 0x3, R2 ;  /* 0x00000003130e7825 */ /* 0x001fc800078e0002 */
[----:B------:R-:W-:Y:S01]  /*05b0*/  @!P3 FADD R8, R8, 1 ;  /* 0x3f8000000808b421 */ /* 0x000fe20000000000 */
[----:B--2---:R-:W-:Y:S02]  /*05c0*/  @!P0 I2FP.F32.U32 R21, R12 ;  /* 0x0000000c00158245 */ /* 0x004fe40000201000 */
[----:B---3--:R-:W-:-:S03]  /*05d0*/  @!P1 I2FP.F32.U32 R23, R18 ;  /* 0x0000001200179245 */ /* 0x008fc60000201000 */
[----:B------:R-:W-:Y:S01]  /*05e0*/  @!P0 FADD R6, R6, R21 ;  /* 0x0000001506068221 */ /* 0x000fe20000000000 */
[----:B------:R-:W-:Y:S02]  /*05f0*/  ISETP.GT.U32.AND P0, PT, R10, 0x1ff, PT ;  /* 0x000001ff0a00780c */ /* 0x000fe40003f04070 */
[----:B----4-:R-:W-:Y:S01]  /*0600*/  @!P2 I2FP.F32.U32 R21, R20 ;  /* 0x000000140015a245 */ /* 0x010fe20000201000 */
[----:B------:R-:W-:Y:S01]  /*0610*/  @!P1 FADD R6, R6, R23 ;  /* 0x0000001706069221 */ /* 0x000fe20000000000 */
[----:B-----5:R-:W-:-:S03]  /*0620*/  @!P3 I2FP.F32.U32 R23, R22 ;  /* 0x000000160017b245 */ /* 0x020fc60000201000 */
[----:B------:R-:W-:-:S04]  /*0630*/  @!P2 FADD R6, R6, R21 ;  /* 0x000000150606a221 */ /* 0x000fc80000000000 */
[----:B------:R-:W-:Y:S02]  /*0640*/  @!P3 FADD R6, R6, R23 ;  /* 0x000000170606b221 */ /* 0x000fe40000000000 */
[----:B------:R-:W-:Y:S05]  /*0650*/  @P0 BRA `(.L_x_5) ;  /* 0x0000000000200947 */ /* 0x000fea0003800000 */
        /* <DEDUP_REMOVED lines=8> */
.L_x_5:
        /* <DEDUP_REMOVED lines=10> */
.L_x_6:
[----:B------:R-:W-:Y:S05]  /*0780*/  @P0 BRA `(.L_x_7) ;  /* 0x0000000000100947 */ /* 0x000fea0003800000 */
[----:B------:R-:W2:Y:S01]  /*0790*/  LDG.E.U8 R14, desc[UR4][R14.64+0xd] ;  /* 0x00000d040e0e7981 */ /* 0x000ea2000c1e1100 */
[----:B------:R-:W-:Y:S01]  /*07a0*/  FADD R8, R8, 1 ;  /* 0x3f80000008087421 */ /* 0x000fe20000000000 */
[----:B--2---:R-:W-:-:S05]  /*07b0*/  I2FP.F32.U32 R21, R14 ;  /* 0x0000000e00157245 */ /* 0x004fca0000201000 */
[----:B------:R-:W-:-:S07]  /*07c0*/  FADD R6, R6, R21 ;  /* 0x0000001506067221 */ /* 0x000fce0000000000 */
.L_x_7:
        /* <DEDUP_REMOVED lines=38> */
.L_x_8:
        /* <DEDUP_REMOVED lines=10> */
.L_x_9:
[----:B------:R-:W-:Y:S05]  /*0ad0*/  @P0 BRA `(.L_x_10) ;  /* 0x0000000000100947 */ /* 0x000fea0003800000 */
[----:B------:R-:W2:Y:S01]  /*0ae0*/  LDG.E.U8 R14, desc[UR4][R14.64+0xd] ;  /* 0x00000d040e0e7981 */ /* 0x000ea2000c1e1100 */
[----:B------:R-:W-:Y:S01]  /*0af0*/  FADD R8, R8, 1 ;  /* 0x3f80000008087421 */ /* 0x000fe20000000000 */
[----:B--2---:R-:W-:-:S05]  /*0b00*/  I2FP.F32.U32 R21, R14 ;  /* 0x0000000e00157245 */ /* 0x004fca0000201000 */
[----:B------:R-:W-:-:S07]  /*0b10*/  FADD R6, R6, R21 ;  /* 0x0000001506067221 */ /* 0x000fce0000000000 */
.L_x_10:
[----:B------:R-:W-:Y:S01]  /*0b20*/  IADD3 R10, PT, PT, R16, -0x1, RZ ;  /* 0xffffffff100a7810 */ /* 0x000fe20007ffe0ff */
        /* <DEDUP_REMOVED lines=37> */
.L_x_11:
        /* <DEDUP_REMOVED lines=10> */
.L_x_12:
[----:B------:R-:W-:Y:S05]  /*0e20*/  @P0 BRA `(.L_x_13) ;  /* 0x0000000000100947 */ /* 0x000fea0003800000 */
[----:B------:R-:W2:Y:S01]  /*0e30*/  LDG.E.U8 R14, desc[UR4][R14.64+0xd] ;  /* 0x00000d040e0e7981 */ /* 0x000ea2000c1e1100 */
[----:B------:R-:W-:Y:S01]  /*0e40*/  FADD R8, R8, 1 ;  /* 0x3f80000008087421 */ /* 0x000fe20000000000 */
[----:B--2---:R-:W-:-:S05]  /*0e50*/  I2FP.F32.U32 R21, R14 ;  /* 0x0000000e00157245 */ /* 0x004fca0000201000 */
[----:B------:R-:W-:-:S07]  /*0e60*/  FADD R6, R6, R21 ;  /* 0x0000001506067221 */ /* 0x000fce0000000000 */
.L_x_13:
[-C--:B------:R-:W-:Y:S01]  /*0e70*/  VIMNMX.U32 R10, PT, PT, R7, R16.reuse, !PT ;  /* 0x00000010070a7248 */ /* 0x080fe20007fe0000 */
[----:B------:R-:W-:Y:S01]  /*0e80*/  VIADD R19, R19, UR6 ;  /* 0x0000000613137c36 */ /* 0x000fe20008000000 */
[-C--:B------:R-:W-:Y:S02]  /*0e90*/  VIMNMX.U32 R12, PT, PT, R9, R16.reuse, !PT ;  /* 0x00000010090c7248 */ /* 0x080fe40007fe0000 */
[----:B------:R-:W-:Y:S01]  /*0ea0*/  ISETP.GT.U32.AND P0, PT, R10, 0x1ff, PT ;  /* 0x000001ff0a00780c */ /* 0x000fe20003f04070 */
[----:B------:R-:W-:Y:S01]  /*0eb0*/  IMAD.WIDE R14, R19, 0x3, R2 ;  /* 0x00000003130e7825 */ /* 0x000fe200078e0202 */
[----:B------:R-:W-:Y:S02]  /*0ec0*/  VIMNMX.U32 R10, PT, PT, R11, R16, !PT ;  /* 0x000000100b0a7248 */ /* 0x000fe40007fe0000 */
[----:B------:R-:W-:Y:S02]  /*0ed0*/  ISETP.GT.U32.AND P1, PT, R12, 0x1ff, PT ;  /* 0x000001ff0c00780c */ /* 0x000fe40003f24070 */
        /* <DEDUP_REMOVED lines=30> */
.L_x_14:
        /* <DEDUP_REMOVED lines=10> */
.L_x_15:
[----:B------:R-:W-:Y:S05]  /*1160*/  @P0 BRA `(.L_x_16) ;  /* 0x0000000000100947 */ /* 0x000fea0003800000 */
[----:B------:R-:W2:Y:S01]  /*1170*/  LDG.E.U8 R14, desc[UR4][R14.64+0xd] ;  /* 0x00000d040e0e7981 */ /* 0x000ea2000c1e1100 */
[----:B------:R-:W-:Y:S01]  /*1180*/  FADD R8, R8, 1 ;  /* 0x3f80000008087421 */ /* 0x000fe20000000000 */
[----:B--2---:R-:W-:-:S05]  /*1190*/  I2FP.F32.U32 R21, R14 ;  /* 0x0000000e00157245 */ /* 0x004fca0000201000 */
[----:B------:R-:W-:-:S07]  /*11a0*/  FADD R6, R6, R21 ;  /* 0x0000001506067221 */ /* 0x000fce0000000000 */
.L_x_16:
        /* <DEDUP_REMOVED lines=38> */
.L_x_17:
        /* <DEDUP_REMOVED lines=10> */
.L_x_18:
[----:B------:R-:W-:Y:S05]  /*14b0*/  @P0 BRA `(.L_x_19) ;  /* 0x0000000000100947 */ /* 0x000fea0003800000 */
[----:B------:R-:W2:Y:S01]  /*14c0*/  LDG.E.U8 R14, desc[UR4][R14.64+0xd] ;  /* 0x00000d040e0e7981 */ /* 0x000ea2000c1e1100 */
[----:B------:R-:W-:Y:S01]  /*14d0*/  FADD R8, R8, 1 ;  /* 0x3f80000008087421 */ /* 0x000fe20000000000 */
[----:B--2---:R-:W-:-:S05]  /*14e0*/  I2FP.F32.U32 R21, R14 ;  /* 0x0000000e00157245 */ /* 0x004fca0000201000 */
[----:B------:R-:W-:-:S07]  /*14f0*/  FADD R6, R6, R21 ;  /* 0x0000001506067221 */ /* 0x000fce0000000000 */
.L_x_19:
[----:B------:R-:W-:Y:S01]  /*1500*/  VIADD R10, R16, 0x2 ;  /* 0x00000002100a7836 */ /* 0x000fe20000000000 */
[----:B------:R-:W-:-:S04]  /*1510*/  IADD3 R19, PT, PT, R19, UR6, RZ ;  /* 0x0000000613137c10 */ /* 0x000fc8000fffe0ff */
        /* <DEDUP_REMOVED lines=36> */
.L_x_20:
        /* <DEDUP_REMOVED lines=10> */
.L_x_21:
[----:B------:R-:W-:Y:S05]  /*1800*/  @P0 BRA `(.L_x_22) ;  /* 0x0000000000100947 */ /* 0x000fea0003800000 */
[----:B------:R-:W2:Y:S01]  /*1810*/  LDG.E.U8 R14, desc[UR4][R14.64+0xd] ;  /* 0x00000d040e0e7981 */ /* 0x000ea2000c1e1100 */
[----:B------:R-:W-:Y:S01]  /*1820*/  FADD R8, R8, 1 ;  /* 0x3f80000008087421 */ /* 0x000fe20000000000 */
[----:B--2---:R-:W-:-:S05]  /*1830*/  I2FP.F32.U32 R21, R14 ;  /* 0x0000000e00157245 */ /* 0x004fca0000201000 */
[----:B------:R-:W-:-:S07]  /*1840*/  FADD R6, R6, R21 ;  /* 0x0000001506067221 */ /* 0x000fce0000000000 */
.L_x_22:
        /* <DEDUP_REMOVED lines=38> */
.L_x_23:
        /* <DEDUP_REMOVED lines=10> */
.L_x_24:
[----:B------:R-:W-:Y:S05]  /*1b50*/  @P0 BRA `(.L_x_25) ;  /* 0x0000000000100947 */ /* 0x000fea0003800000 */
[----:B------:R-:W2:Y:S01]  /*1b60*/  LDG.E.U8 R14, desc[UR4][R14.64+0xd] ;  /* 0x00000d040e0e7981 */ /* 0x000ea2000c1e1100 */
[----:B------:R-:W-:Y:S01]  /*1b70*/  FADD R8, R8, 1 ;  /* 0x3f80000008087421 */ /* 0x000fe20000000000 */
[----:B--2---:R-:W-:-:S05]  /*1b80*/  I2FP.F32.U32 R21, R14 ;  /* 0x0000000e00157245 */ /* 0x004fca0000201000 */
[----:B------:R-:W-:-:S07]  /*1b90*/  FADD R6, R6, R21 ;  /* 0x0000001506067221 */ /* 0x000fce0000000000 */
.L_x_25:
        /* <DEDUP_REMOVED lines=10> */
[----:B------:R-:W-:Y:S01]  /*1c40*/  ISETP.GT.U32.AND P3, PT, R13, 0x1ff, PT ;  /* 0x000001ff0d00780c */ /* 0x000fe20003f64070 */
[----:B------:R-:W2:Y:S04]  /*1c50*/  @!P0 LDG.E.U8 R7, desc[UR4][R10.64+-0xb] ;  /* 0xfffff5040a078981 */ /* 0x000ea8000c1e1100 */
[----:B------:R-:W3:Y:S04]  /*1c60*/  @!P2 LDG.E.U8 R13, desc[UR4][R10.64+-0x5] ;  /* 0xfffffb040a0da981 */ /* 0x000ee8000c1e1100 */
[----:B------:R-:W4:Y:S04]  /*1c70*/  @!P1 LDG.E.U8 R9, desc[UR4][R10.64+-0x8] ;  /* 0xfffff8040a099981 */ /* 0x000f28000c1e1100 */
[----:B------:R-:W5:Y:S01]  /*1c80*/  @!P3 LDG.E.U8 R14, desc[UR4][R10.64+-0x2] ;  /* 0xfffffe040a0eb981 */ /* 0x000f62000c1e1100 */
[----:B------:R-:W-:-:S04]  /*1c90*/  @!P0 FADD R8, R8, 1 ;  /* 0x3f80000008088421 */ /* 0x000fc80000000000 */
[----:B------:R-:W-:-:S04]  /*1ca0*/  @!P1 FADD R8, R8, 1 ;  /* 0x3f80000008089421 */ /* 0x000fc80000000000 */
[----:B------:R-:W-:Y:S01]  /*1cb0*/  @!P2 FADD R8, R8, 1 ;  /* 0x3f8000000808a421 */ /* 0x000fe20000000000 */
[----:B------:R-:W-:-:S04]  /*1cc0*/  IMAD.WIDE.U32 R2, R19, 0x3, R2 ;  /* 0x0000000313027825 */ /* 0x000fc800078e0002 */
[----:B------:R-:W-:Y:S01]  /*1cd0*/  @!P3 FADD R8, R8, 1 ;  /* 0x3f8000000808b421 */ /* 0x000fe20000000000 */
[----:B--2---:R-:W-:-:S05]  /*1ce0*/  @!P0 I2FP.F32.U32 R7, R7 ;  /* 0x0000000700078245 */ /* 0x004fca0000201000 */
[----:B------:R-:W-:Y:S01]  /*1cf0*/  @!P0 FADD R6, R6, R7 ;  /* 0x0000000706068221 */ /* 0x000fe20000000000 */
[----:B------:R-:W-:Y:S02]  /*1d00*/  ISETP.GT.U32.AND P0, PT, R12, 0x1ff, PT ;  /* 0x000001ff0c00780c */ /* 0x000fe40003f04070 */
[----:B----4-:R-:W-:Y:S02]  /*1d10*/  @!P1 I2FP.F32.U32 R9, R9 ;  /* 0x0000000900099245 */ /* 0x010fe40000201000 */
[----:B---3--:R-:W-:-:S03]  /*1d20*/  @!P2 I2FP.F32.U32 R13, R13 ;  /* 0x0000000d000da245 */ /* 0x008fc60000201000 */
[----:B------:R-:W-:Y:S01]  /*1d30*/  @!P1 FADD R6, R6, R9 ;  /* 0x0000000906069221 */ /* 0x000fe20000000000 */
[----:B-----5:R-:W-:-:S03]  /*1d40*/  @!P3 I2FP.F32.U32 R7, R14 ;  /* 0x0000000e0007b245 */ /* 0x020fc60000201000 */
[----:B------:R-:W-:-:S04]  /*1d50*/  @!P2 FADD R6, R6, R13 ;  /* 0x0000000d0606a221 */ /* 0x000fc80000000000 */
[----:B------:R-:W-:Y:S01]  /*1d60*/  @!P3 FADD R6, R6, R7 ;  /* 0x000000070606b221 */ /* 0x000fe20000000000 */
        /* <DEDUP_REMOVED lines=9> */
.L_x_26:
        /* <DEDUP_REMOVED lines=10> */
.L_x_27:
[----:B------:R-:W-:Y:S05]  /*1ea0*/  @P0 BRA `(.L_x_28) ;  /* 0x0000000000100947 */ /* 0x000fea0003800000 */
[----:B------:R-:W2:Y:S01]  /*1eb0*/  LDG.E.U8 R2, desc[UR4][R2.64+0xd] ;  /* 0x00000d0402027981 */ /* 0x000ea2000c1e1100 */
[----:B------:R-:W-:Y:S01]  /*1ec0*/  FADD R8, R8, 1 ;  /* 0x3f80000008087421 */ /* 0x000fe20000000000 */
[----:B--2---:R-:W-:-:S05]  /*1ed0*/  I2FP.F32.U32 R7, R2 ;  /* 0x0000000200077245 */ /* 0x004fca0000201000 */
[----:B------:R-:W-:-:S07]  /*1ee0*/  FADD R6, R6, R7 ;  /* 0x0000000706067221 */ /* 0x000fce0000000000 */
.L_x_28:
[----:B------:R-:W0:Y:S01]  /*1ef0*/  F2F.F64.F32 R8, R8 ;  /* 0x0000000800087310 */ /* 0x000e220000201800 */
[----:B------:R-:W-:Y:S01]  /*1f00*/  IMAD.MOV.U32 R2, RZ, RZ, 0x1 ;  /* 0x00000001ff027424 */ /* 0x000fe200078e00ff */
[----:B------:R-:W-:Y:S06]  /*1f10*/  BSSY.RECONVERGENT B1, `(.L_x_29) ;  /* 0x0000016000017945 */ /* 0x000fec0003800200 */
[----:B------:R-:W1:Y:S08]  /*1f20*/  F2F.F64.F32 R6, R6 ;  /* 0x0000000600067310 */ /* 0x000e700000201800 */
[----:B0-----:R-:W0:Y:S01]  /*1f30*/  MUFU.RCP64H R3, R9 ;  /* 0x0000000900037308 */ /* 0x001e220000001800 */
[----:B-1----:R-:W-:-:S02]  /*1f40*/  DMUL R14, R6, 0.75 ;  /* 0x3fe80000060e7828 */ /* 0x002fc40000000000 */
[----:B0-----:R-:W-:-:S08]  /*1f50*/  DFMA R10, -R8, R2, 1 ;  /* 0x3ff00000080a742b */ /* 0x001fd00000000102 */
[----:B------:R-:W-:Y:S01]  /*1f60*/  FSETP.GEU.AND P1, PT, |R15|, 6.5827683646048100446e-37, PT ;  /* 0x036000000f00780b */ /* 0x000fe20003f2e200 */
[----:B------:R-:W-:-:S08]  /*1f70*/  DFMA R10, R10, R10, R10 ;  /* 0x0000000a0a0a722b */ /* 0x000fd0000000000a */
[----:B------:R-:W-:-:S08]  /*1f80*/  DFMA R10, R2, R10, R2 ;  /* 0x0000000a020a722b */ /* 0x000fd00000000002 */
[----:B------:R-:W-:-:S08]  /*1f90*/  DFMA R2, -R8, R10, 1 ;  /* 0x3ff000000802742b */ /* 0x000fd0000000010a */
[----:B------:R-:W-:-:S08]  /*1fa0*/  DFMA R2, R10, R2, R10 ;  /* 0x000000020a02722b */ /* 0x000fd0000000000a */
[----:B------:R-:W-:-:S08]  /*1fb0*/  DMUL R10, R14, R2 ;  /* 0x000000020e0a7228 */ /* 0x000fd00000000000 */
[----:B------:R-:W-:-:S08]  /*1fc0*/  DFMA R12, -R8, R10, R14 ;  /* 0x0000000a080c722b */ /* 0x000fd0000000010e */
[----:B------:R-:W-:-:S10]  /*1fd0*/  DFMA R2, R2, R12, R10 ;  /* 0x0000000c0202722b */ /* 0x000fd4000000000a */
[----:B------:R-:W-:-:S05]  /*1fe0*/  FFMA R7, RZ, R9, R3 ;  /* 0x00000009ff077223 */ /* 0x000fca0000000003 */
[----:B------:R-:W-:-:S13]  /*1ff0*/  FSETP.GT.AND P0, PT, |R7|, 1.469367938527859385e-39, PT ;  /* 0x001000000700780b */ /* 0x000fda0003f04200 */
[----:B------:R-:W-:Y:S05]  /*2000*/  @P0 BRA P1, `(.L_x_30) ;  /* 0x0000000000180947 */ /* 0x000fea0000800000 */
[----:B------:R-:W-:Y:S01]  /*2010*/  MOV R12, R14 ;  /* 0x0000000e000c7202 */ /* 0x000fe20000000f00 */
[----:B------:R-:W-:Y:S01]  /*2020*/  IMAD.MOV.U32 R13, RZ, RZ, R15 ;  /* 0x000000ffff0d7224 */ /* 0x000fe200078e000f */
[----:B------:R-:W-:Y:S01]  /*2030*/  MOV R22, 0x2070 ;  /* 0x0000207000167802 */ /* 0x000fe20000000f00 */
[----:B------:R-:W-:Y:S02]  /*2040*/  IMAD.MOV.U32 R6, RZ, RZ, R8 ;  /* 0x000000ffff067224 */ /* 0x000fe400078e0008 */
[----:B------:R-:W-:-:S07]  /*2050*/  IMAD.MOV.U32 R7, RZ, RZ, R9 ;  /* 0x000000ffff077224 */ /* 0x000fce00078e0009 */
[----:B------:R-:W-:Y:S05]  /*2060*/  CALL.REL.NOINC `($__internal_0_$__cuda_sm20_div_rn_f64_full) ;  /* 0x00000020006c7944 */ /* 0x000fea0003c00000 */
.L_x_30:
[----:B------:R-:W-:Y:S05]  /*2070*/  BSYNC.RECONVERGENT B1 ;  /* 0x0000000000017941 */ /* 0x000fea0003800200 */
.L_x_29:
[----:B------:R-:W0:Y:S02]  /*2080*/  F2I.U32.F64.TRUNC R3, R2 ;  /* 0x0000000200037311 */ /* 0x000e24000030d000 */
[----:B0-----:R0:W-:Y:S02]  /*2090*/  STG.E.U8 desc[UR4][R4.64+0x1], R3 ;  /* 0x0000010304007986 */ /* 0x0011e4000c101104 */
.L_x_1:
[----:B------:R-:W-:Y:S05]  /*20a0*/  BSYNC.RECONVERGENT B0 ;  /* 0x0000000000007941 */ /* 0x000fea0003800200 */
.L_x_0:
[----:B0-----:R-:W-:-:S05]  /*20b0*/  VIADD R3, R17, 0xffffffa0 ;  /* 0xffffffa011037836 */ /* 0x001fca0000000000 */
[----:B------:R-:W-:-:S04]  /*20c0*/  VIADDMNMX.U32 R3, R16, 0xffffffa0, R3, !PT ;  /* 0xffffffa010037846 */ /* 0x000fc80007800003 */
[----:B------:R-:W-:-:S13]  /*20d0*/  ISETP.GE.U32.AND P0, PT, R3, 0x160, PT ;  /* 0x000001600300780c */ /* 0x000fda0003f06070 */
[----:B------:R-:W-:Y:S05]  /*20e0*/  @!P0 BRA `(.L_x_31) ;  /* 0x0000002000308947 */ /* 0x000fea0003800000 */
[----:B------:R-:W0:Y:S01]  /*20f0*/  LDC.64 R2, c[0x0][0x380] ;  /* 0x0000e000ff027b82 */ /* 0x000e220000000a00 */
[C---:B------:R-:W-:Y:S01]  /*2100*/  VIADD R11, R17.reuse, 0xfffffffc ;  /* 0xfffffffc110b7836 */ /* 0x040fe20000000000 */
[----:B------:R-:W-:Y:S01]  /*2110*/  IADD3 R6, PT, PT, R16, -0x4, RZ ;  /* 0xfffffffc10067810 */ /* 0x000fe20007ffe0ff */
[C---:B------:R-:W-:Y:S02]  /*2120*/  VIADD R13, R17.reuse, 0xfffffffd ;  /* 0xfffffffd110d7836 */ /* 0x040fe40000000000 */
[----:B------:R-:W-:Y:S01]  /*2130*/  VIADD R7, R17, 0xfffffffe ;  /* 0xfffffffe11077836 */ /* 0x000fe20000000000 */
[-C--:B------:R-:W-:Y:S01]  /*2140*/  VIMNMX.U32 R4, PT, PT, R11, R6.reuse, !PT ;  /* 0x000000060b047248 */ /* 0x080fe20007fe0000 */
[----:B------:R-:W-:Y:S01]  /*2150*/  IMAD R19, R6, UR6, R17 ;  /* 0x0000000606137c24 */ /* 0x000fe2000f8e0211 */
[----:B------:R-:W-:Y:S01]  /*2160*/  VIMNMX.U32 R5, PT, PT, R13, R6, !PT ;  /* 0x000000060d057248 */ /* 0x000fe20007fe0000 */
[----:B------:R-:W-:Y:S01]  /*2170*/  VIADD R9, R17, 0xffffffff ;  /* 0xffffffff11097836 */ /* 0x000fe20000000000 */
[----:B------:R-:W-:-:S02]  /*2180*/  ISETP.GT.U32.AND P3, PT, R4, 0x1ff, PT ;  /* 0x000001ff0400780c */ /* 0x000fc40003f64070 */
[----:B------:R-:W-:Y:S02]  /*2190*/  ISETP.GT.U32.AND P5, PT, R5, 0x1ff, PT ;  /* 0x000001ff0500780c */ /* 0x000fe40003fa4070 */
[-C--:B------:R-:W-:Y:S02]  /*21a0*/  VIMNMX.U32 R4, PT, PT, R7, R6.reuse, !PT ;  /* 0x0000000607047248 */ /* 0x080fe40007fe0000 */
[----:B------:R-:W-:Y:S02]  /*21b0*/  VIMNMX.U32 R5, PT, PT, R9, R6, !PT ;  /* 0x0000000609057248 */ /* 0x000fe40007fe0000 */
[----:B------:R-:W-:Y:S01]  /*21c0*/  ISETP.GT.U32.AND P0, PT, R4, 0x1ff, PT ;  /* 0x000001ff0400780c */ /* 0x000fe20003f04070 */
[----:B0-----:R-:W-:Y:S01]  /*21d0*/  IMAD.WIDE R14, R19, 0x3, R2 ;  /* 0x00000003130e7825 */ /* 0x001fe200078e0202 */
[----:B------:R-:W-:-:S04]  /*21e0*/  ISETP.GT.U32.AND P6, PT, R5, 0x1ff, PT ;  /* 0x000001ff0500780c */ /* 0x000fc80003fc4070 */
[----:B------:R-:W2:Y:S04]  /*21f0*/  @!P3 LDG.E.U8 R4, desc[UR4][R14.64+-0xb] ;  /* 0xfffff5040e04b981 */ /* 0x000ea8000c1e1100 */
[----:B------:R-:W3:Y:S04]  /*2200*/  @!P5 LDG.E.U8 R8, desc[UR4][R14.64+-0x8] ;  /* 0xfffff8040e08d981 */ /* 0x000ee8000c1e1100 */
[----:B------:R-:W4:Y:S04]  /*2210*/  @!P0 LDG.E.U8 R10, desc[UR4][R14.64+-0x5] ;  /* 0xfffffb040e0a8981 */ /* 0x000f28000c1e1100 */
[----:B------:R0:W5:Y:S01]  /*2220*/  @!P6 LDG.E.U8 R12, desc[UR4][R14.64+-0x2] ;  /* 0xfffffe040e0ce981 */ /* 0x000162000c1e1100 */
[----:B------:R-:W-:Y:S01]  /*2230*/  LOP3.LUT R18, R6, R17, RZ, 0xfc, !PT ;  /* 0x0000001106127212 */ /* 0x000fe200078efcff */
[----:B------:R-:W-:Y:S01]  /*2240*/  IMAD.MOV.U32 R5, RZ, RZ, RZ ;  /* 0x000000ffff057224 */ /* 0x000fe200078e00ff */
[----:B------:R-:W-:-:S02]  /*2250*/  ISETP.GT.U32.AND P2, PT, R17, 0x1fe, PT ;  /* 0x000001fe1100780c */ /* 0x000fc40003f44070 */
[----:B------:R-:W-:Y:S02]  /*2260*/  ISETP.GT.U32.AND P1, PT, R18, 0x1ff, PT ;  /* 0x000001ff1200780c */ /* 0x000fe40003f24070 */
[----:B------:R-:W-:Y:S01]  /*2270*/  ISETP.GT.U32.OR P4, PT, R6, 0x1ff, P2 ;  /* 0x000001ff0600780c */ /* 0x000fe20001784470 */
[----:B0-----:R-:W-:Y:S01]  /*2280*/  IMAD.WIDE.U32 R14, R19, 0x3, R2 ;  /* 0x00000003130e7825 */ /* 0x001fe200078e0002 */
[----:B--2---:R-:W-:Y:S02]  /*2290*/  @!P3 I2FP.F32.U32 R4, R4 ;  /* 0x000000040004b245 */ /* 0x004fe40000201000 */
[----:B---3--:R-:W-:-:S03]  /*22a0*/  @!P5 I2FP.F32.U32 R8, R8 ;  /* 0x000000080008d245 */ /* 0x008fc60000201000 */
[----:B------:R-:W-:Y:S01]  /*22b0*/  @!P3 FADD R5, RZ, R4 ;  /* 0x00000004ff05b221 */ /* 0x000fe20000000000 */
[----:B------:R-:W-:Y:S01]  /*22c0*/  IMAD.MOV.U32 R4, RZ, RZ, RZ ;  /* 0x000000ffff047224 */ /* 0x000fe200078e00ff */
[----:B------:R-:W-:Y:S02]  /*22d0*/  @!P3 MOV R4, 0x3f800000 ;  /* 0x3f8000000004b802 */ /* 0x000fe40000000f00 */
[----:B----4-:R-:W-:Y:S01]  /*22e0*/  @!P0 I2FP.F32.U32 R10, R10 ;  /* 0x0000000a000a8245 */ /* 0x010fe20000201000 */
[----:B------:R-:W-:Y:S01]  /*22f0*/  @!P5 FADD R5, R5, R8 ;  /* 0x000000080505d221 */ /* 0x000fe20000000000 */
[----:B------:R-:W-:Y:S01]  /*2300*/  ISETP.GT.U32.AND P3, PT, R17, 0x1fd, PT ;  /* 0x000001fd1100780c */ /* 0x000fe20003f64070 */
[----:B------:R-:W-:Y:S01]  /*2310*/  @!P5 FADD R4, R4, 1 ;  /* 0x3f8000000404d421 */ /* 0x000fe20000000000 */
[----:B-----5:R-:W-:Y:S01]  /*2320*/  @!P6 I2FP.F32.U32 R12, R12 ;  /* 0x0000000c000ce245 */ /* 0x020fe20000201000 */
[----:B------:R-:W-:Y:S01]  /*2330*/  @!P0 FADD R5, R5, R10 ;  /* 0x0000000a05058221 */ /* 0x000fe20000000000 */
[----:B------:R-:W-:Y:S01]  /*2340*/  ISETP.GT.U32.OR P5, PT, R6, 0x1ff, P3 ;  /* 0x000001ff0600780c */ /* 0x000fe20001fa4470 */
[----:B------:R-:W-:Y:S01]  /*2350*/  @!P0 FADD R4, R4, 1 ;  /* 0x3f80000004048421 */ /* 0x000fe20000000000 */
[----:B------:R-:W-:Y:S01]  /*2360*/  ISETP.GT.U32.AND P0, PT, R17, 0x1fc, PT ;  /* 0x000001fc1100780c */ /* 0x000fe20003f04070 */
[----:B------:R-:W2:Y:S01]  /*2370*/  @!P1 LDG.E.U8 R8, desc[UR4][R14.64+0x1] ;  /* 0x000001040e089981 */ /* 0x000ea2000c1e1100 */
[----:B------:R-:W-:Y:S01]  /*2380*/  @!P6 FADD R5, R5, R12 ;  /* 0x0000000c0505e221 */ /* 0x000fe20000000000 */
[----:B------:R-:W-:Y:S01]  /*2390*/  @!P6 FADD R4, R4, 1 ;  /* 0x3f8000000404e421 */ /* 0x000fe20000000000 */
[----:B------:R-:W-:Y:S01]  /*23a0*/  ISETP.GT.U32.OR P6, PT, R6, 0x1ff, P0 ;  /* 0x000001ff0600780c */ /* 0x000fe200007c4470 */
[----:B------:R-:W3:Y:S06]  /*23b0*/  @!P4 LDG.E.U8 R10, desc[UR4][R14.64+0x4] ;  /* 0x000004040e0ac981 */ /* 0x000eec000c1e1100 */
[----:B------:R-:W4:Y:S06]  /*23c0*/  @!P5 LDG.E.U8 R12, desc[UR4][R14.64+0x7] ;  /* 0x000007040e0cd981 */ /* 0x000f2c000c1e1100 */
[----:B------:R-:W5:Y:S01]  /*23d0*/  @!P6 LDG.E.U8 R18, desc[UR4][R14.64+0xa] ;  /* 0x00000a040e12e981 */ /* 0x000f62000c1e1100 */
[----:B------:R-:W-:Y:S01]  /*23e0*/  @!P1 FADD R4, R4, 1 ;  /* 0x3f80000004049421 */ /* 0x000fe20000000000 */
[----:B------:R-:W-:-:S03]  /*23f0*/  VIADD R21, R19, UR6 ;  /* 0x0000000613157c36 */ /* 0x000fc60008000000 */
[----:B------:R-:W-:-:S04]  /*2400*/  @!P4 FADD R4, R4, 1 ;  /* 0x3f8000000404c421 */ /* 0x000fc80000000000 */
[----:B------:R-:W-:-:S04]  /*2410*/  @!P5 FADD R4, R4, 1 ;  /* 0x3f8000000404d421 */ /* 0x000fc80000000000 */
[----:B------:R-:W-:Y:S01]  /*2420*/  @!P6 FADD R4, R4, 1 ;  /* 0x3f8000000404e421 */ /* 0x000fe20000000000 */
[----:B--2---:R-:W-:Y:S02]  /*2430*/  @!P1 I2FP.F32.U32 R8, R8 ;  /* 0x0000000800089245 */ /* 0x004fe40000201000 */
[----:B---3--:R-:W-:-:S03]  /*2440*/  @!P4 I2FP.F32.U32 R10, R10 ;  /* 0x0000000a000ac245 */ /* 0x008fc60000201000 */
[----:B------:R-:W-:Y:S01]  /*2450*/  @!P1 FADD R5, R5, R8 ;  /* 0x0000000805059221 */ /* 0x000fe20000000000 */
[----:B------:R-:W-:Y:S01]  /*2460*/  ISETP.GT.U32.AND P1, PT, R17, 0x1fb, PT ;  /* 0x000001fb1100780c */ /* 0x000fe20003f24070 */
[----:B------:R-:W-:Y:S02]  /*2470*/  VIADD R8, R16, 0xfffffffd ;  /* 0xfffffffd10087836 */ /* 0x000fe40000000000 */
[----:B------:R-:W-:Y:S01]  /*2480*/  @!P4 FADD R5, R5, R10 ;  /* 0x0000000a0505c221 */ /* 0x000fe20000000000 */
[----:B----4-:R-:W-:Y:S02]  /*2490*/  @!P5 I2FP.F32.U32 R12, R12 ;  /* 0x0000000c000cd245 */ /* 0x010fe40000201000 */
[----:B------:R-:W-:Y:S02]  /*24a0*/  ISETP.GT.U32.OR P4, PT, R6, 0x1ff, P1 ;  /* 0x000001ff0600780c */ /* 0x000fe40000f84470 */
[----:B------:R-:W-:Y:S01]  /*24b0*/  VIMNMX.U32 R6, PT, PT, R11, R8, !PT ;  /* 0x000000080b067248 */ /* 0x000fe20007fe0000 */
[----:B------:R-:W-:Y:S01]  /*24c0*/  @!P5 FADD R5, R5, R12 ;  /* 0x0000000c0505d221 */ /* 0x000fe20000000000 */
[----:B-----5:R-:W-:-:S02]  /*24d0*/  @!P6 I2FP.F32.U32 R18, R18 ;  /* 0x000000120012e245 */ /* 0x020fc40000201000 */
[----:B------:R-:W-:Y:S02]  /*24e0*/  ISETP.GT.U32.AND P5, PT, R6, 0x1ff, PT ;  /* 0x000001ff0600780c */ /* 0x000fe40003fa4070 */
[-C--:B------:R-:W-:Y:S01]  /*24f0*/  VIMNMX.U32 R6, PT, PT, R13, R8.reuse, !PT ;  /* 0x000000080d067248 */ /* 0x080fe20007fe0000 */
[----:B------:R-:W-:Y:S01]  /*2500*/  @!P6 FADD R5, R5, R18 ;  /* 0x000000120505e221 */ /* 0x000fe20000000000 */
[----:B------:R-:W-:Y:S02]  /*2510*/  IMAD.WIDE R18, R21, 0x3, R2 ;  /* 0x0000000315127825 */ /* 0x000fe400078e0202 */
[----:B------:R-:W-:Y:S01]  /*2520*/  ISETP.GT.U32.AND P6, PT, R6, 0x1ff, PT ;  /* 0x000001ff0600780c */ /* 0x000fe20003fc4070 */
[----:B------:R-:W2:Y:S06]  /*2530*/  @!P4 LDG.E.U8 R14, desc[UR4][R14.64+0xd] ;  /* 0x00000d040e0ec981 */ /* 0x000eac000c1e1100 */
[----:B------:R-:W3:Y:S06]  /*2540*/  @!P5 LDG.E.U8 R10, desc[UR4][R18.64+-0xb] ;  /* 0xfffff504120ad981 */ /* 0x000eec000c1e1100 */
[----:B------:R-:W4:Y:S01]  /*2550*/  @!P6 LDG.E.U8 R12, desc[UR4][R18.64+-0x8] ;  /* 0xfffff804120ce981 */ /* 0x000f22000c1e1100 */
[----:B------:R-:W-:Y:S01]  /*2560*/  VIMNMX.U32 R20, PT, PT, R7, R8, !PT ;  /* 0x0000000807147248 */ /* 0x000fe20007fe0000 */
[----:B------:R-:W-:-:S04]  /*2570*/  @!P4 FADD R4, R4, 1 ;  /* 0x3f8000000404c421 */ /* 0x000fc80000000000 */
[----:B------:R-:W-:-:S04]  /*2580*/  @!P5 FADD R4, R4, 1 ;  /* 0x3f8000000404d421 */ /* 0x000fc80000000000 */
[----:B------:R-:W-:Y:S01]  /*2590*/  @!P6 FADD R4, R4, 1 ;  /* 0x3f8000000404e421 */ /* 0x000fe20000000000 */
[----:B--2---:R-:W-:-:S05]  /*25a0*/  @!P4 I2FP.F32.U32 R6, R14 ;  /* 0x0000000e0006c245 */ /* 0x004fca0000201000 */
[----:B------:R-:W-:Y:S01]  /*25b0*/  @!P4 FADD R5, R5, R6 ;  /* 0x000000060505c221 */ /* 0x000fe20000000000 */
[----:B---3--:R-:W-:Y:S02]  /*25c0*/  @!P5 I2FP.F32.U32 R10, R10 ;  /* 0x0000000a000ad245 */ /* 0x008fe40000201000 */
[----:B------:R-:W-:Y:S02]  /*25d0*/  ISETP.GT.U32.AND P4, PT, R20, 0x1ff, PT ;  /* 0x000001ff1400780c */ /* 0x000fe40003f84070 */
[----:B------:R-:W-:Y:S01]  /*25e0*/  VIMNMX.U32 R6, PT, PT, R9, R8, !PT ;  /* 0x0000000809067248 */ /* 0x000fe20007fe0000 */
[----:B------:R-:W-:Y:S01]  /*25f0*/  @!P5 FADD R5, R5, R10 ;  /* 0x0000000a0505d221 */ /* 0x000fe20000000000 */
[----:B----4-:R-:W-:Y:S02]  /*2600*/  @!P6 I2FP.F32.U32 R12, R12 ;  /* 0x0000000c000ce245 */ /* 0x010fe40000201000 */
[----:B------:R-:W-:Y:S02]  /*2610*/  ISETP.GT.U32.AND P5, PT, R6, 0x1ff, PT ;  /* 0x000001ff0600780c */ /* 0x000fe40003fa4070 */
[----:B------:R-:W-:Y:S01]  /*2620*/  LOP3.LUT R6, R8, R17, RZ, 0xfc, !PT ;  /* 0x0000001108067212 */ /* 0x000fe200078efcff */
[----:B------:R-:W-:-:S03]  /*2630*/  @!P6 FADD R5, R5, R12 ;  /* 0x0000000c0505e221 */ /* 0x000fc60000000000 */
[----:B------:R-:W-:Y:S02]  /*2640*/  ISETP.GT.U32.AND P6, PT, R6, 0x1ff, PT ;  /* 0x000001ff0600780c */ /* 0x000fe40003fc4070 */
[----:B------:R-:W2:Y:S01]  /*2650*/  @!P4 LDG.E.U8 R6, desc[UR4][R18.64+-0x5] ;  /* 0xfffffb041206c981 */ /* 0x000ea2000c1e1100 */
[----:B------:R-:W-:-:S04]  /*2660*/  IMAD.WIDE.U32 R14, R21, 0x3, R2 ;  /* 0x00000003150e7825 */ /* 0x000fc800078e0002 */
[----:B------:R-:W3:Y:S06]  /*2670*/  @!P5 LDG.E.U8 R10, desc[UR4][R18.64+-0x2] ;  /* 0xfffffe04120ad981 */ /* 0x000eec000c1e1100 */
[----:B------:R-:W4:Y:S01]  /*2680*/  @!P6 LDG.E.U8 R12, desc[UR4][R14.64+0x1] ;  /* 0x000001040e0ce981 */ /* 0x000f22000c1e1100 */
[----:B------:R-:W-:-:S04]  /*2690*/  @!P4 FADD R4, R4, 1 ;  /* 0x3f8000000404c421 */ /* 0x000fc80000000000 */
[----:B------:R-:W-:-:S04]  /*26a0*/  @!P5 FADD R4, R4, 1 ;  /* 0x3f8000000404d421 */ /* 0x000fc80000000000 */
[----:B------:R-:W-:Y:S01]  /*26b0*/  @!P6 FADD R4, R4, 1 ;  /* 0x3f8000000404e421 */ /* 0x000fe20000000000 */
[----:B--2---:R-:W-:Y:S02]  /*26c0*/  @!P4 I2FP.F32.U32 R6, R6 ;  /* 0x000000060006c245 */ /* 0x004fe40000201000 */
[----:B---3--:R-:W-:-:S03]  /*26d0*/  @!P5 I2FP.F32.U32 R10, R10 ;  /* 0x0000000a000ad245 */ /* 0x008fc60000201000 */
[----:B------:R-:W-:Y:S01]  /*26e0*/  @!P4 FADD R5, R5, R6 ;  /* 0x000000060505c221 */ /* 0x000fe20000000000 */
[----:B------:R-:W-:-:S03]  /*26f0*/  ISETP.GT.U32.OR P4, PT, R8, 0x1ff, P2 ;  /* 0x000001ff0800780c */ /* 0x000fc60001784470 */
[----:B------:R-:W-:Y:S01]  /*2700*/  @!P5 FADD R5, R5, R10 ;  /* 0x0000000a0505d221 */ /* 0x000fe20000000000 */
[----:B----4-:R-:W-:Y:S02]  /*2710*/  @!P6 I2FP.F32.U32 R12, R12 ;  /* 0x0000000c000ce245 */ /* 0x010fe40000201000 */
[----:B------:R-:W-:-:S03]  /*2720*/  ISETP.GT.U32.OR P5, PT, R8, 0x1ff, P3 ;  /* 0x000001ff0800780c */ /* 0x000fc60001fa4470 */
[----:B------:R-:W-:Y:S01]  /*2730*/  @!P6 FADD R5, R5, R12 ;  /* 0x0000000c0505e221 */ /* 0x000fe20000000000 */
[----:B------:R-:W-:-:S03]  /*2740*/  ISETP.GT.U32.OR P6, PT, R8, 0x1ff, P0 ;  /* 0x000001ff0800780c */ /* 0x000fc600007c4470 */
[----:B------:R-:W2:Y:S06]  /*2750*/  @!P4 LDG.E.U8 R6, desc[UR4][R14.64+0x4] ;  /* 0x000004040e06c981 */ /* 0x000eac000c1e1100 */
[----:B------:R-:W3:Y:S04]  /*2760*/  @!P5 LDG.E.U8 R12, desc[UR4][R14.64+0x7] ;  /* 0x000007040e0cd981 */ /* 0x000ee8000c1e1100 */
[----:B------:R-:W4:Y:S01]  /*2770*/  @!P6 LDG.E.U8 R18, desc[UR4][R14.64+0xa] ;  /* 0x00000a040e12e981 */ /* 0x000f22000c1e1100 */
[----:B------:R-:W-:Y:S01]  /*2780*/  @!P4 FADD R4, R4, 1 ;  /* 0x3f8000000404c421 */ /* 0x000fe20000000000 */
[----:B------:R-:W-:-:S03]  /*2790*/  VIADD R21, R21, UR6 ;  /* 0x0000000615157c36 */ /* 0x000fc60008000000 */
[----:B------:R-:W-:-:S04]  /*27a0*/  @!P5 FADD R4, R4, 1 ;  /* 0x3f8000000404d421 */ /* 0x000fc80000000000 */
[----:B------:R-:W-:Y:S01]  /*27b0*/  @!P6 FADD R4, R4, 1 ;  /* 0x3f8000000404e421 */ /* 0x000fe20000000000 */
[----:B--2---:R-:W-:Y:S01]  /*27c0*/  @!P4 I2FP.F32.U32 R10, R6 ;  /* 0x00000006000ac245 */ /* 0x004fe20000201000 */
[----:B------:R-:W-:-:S04]  /*27d0*/  VIADD R6, R16, 0xfffffffe ;  /* 0xfffffffe10067836 */ /* 0x000fc80000000000 */
[----:B------:R-:W-:Y:S01]  /*27e0*/  @!P4 FADD R5, R5, R10 ;  /* 0x0000000a0505c221 */ /* 0x000fe20000000000 */
[----:B---3--:R-:W-:Y:S02]  /*27f0*/  @!P5 I2FP.F32.U32 R12, R12 ;  /* 0x0000000c000cd245 */ /* 0x008fe40000201000 */
[----:B------:R-:W-:Y:S02]  /*2800*/  ISETP.GT.U32.OR P4, PT, R8, 0x1ff, P1 ;  /* 0x000001ff0800780c */ /* 0x000fe40000f84470 */
[----:B------:R-:W-:Y:S01]  /*2810*/  VIMNMX.U32 R8, PT, PT, R11, R6, !PT ;  /* 0x000000060b087248 */ /* 0x000fe20007fe0000 */
[----:B------:R-:W-:Y:S01]  /*2820*/  @!P5 FADD R5, R5, R12 ;  /* 0x0000000c0505d221 */ /* 0x000fe20000000000 */
[----:B----4-:R-:W-:Y:S02]  /*2830*/  @!P6 I2FP.F32.U32 R18, R18 ;  /* 0x000000120012e245 */ /* 0x010fe40000201000 */
[----:B------:R-:W-:Y:S02]  /*2840*/  ISETP.GT.U32.AND P5, PT, R8, 0x1ff, PT ;  /* 0x000001ff0800780c */ /* 0x000fe40003fa4070 */
[----:B------:R-:W-:Y:S01]  /*2850*/  VIMNMX.U32 R8, PT, PT, R13, R6, !PT ;  /* 0x000000060d087248 */ /* 0x000fe20007fe0000 */
[----:B------:R-:W-:Y:S01]  /*2860*/  @!P6 FADD R5, R5, R18 ;  /* 0x000000120505e221 */ /* 0x000fe20000000000 */
[----:B------:R-:W-:-:S02]  /*2870*/  IMAD.WIDE R18, R21, 0x3, R2 ;  /* 0x0000000315127825 */ /* 0x000fc400078e0202 */
        /* <DEDUP_REMOVED lines=39> */
[----:B------:R-:W-:-:S03]  /*2af0*/  IADD3 R21, PT, PT, R21, UR6, RZ ;  /* 0x0000000615157c10 */ /* 0x000fc6000fffe0ff */
        /* <DEDUP_REMOVED lines=54> */
[----:B------:R-:W-:Y:S01]  /*2e60*/  @!P5 FADD R4, R4, 1 ;  /* 0x3f8000000404d421 */ /* 0x000fe20000000000 */
[----:B------:R-:W-:-:S04]  /*2e70*/  IMAD.WIDE R18, R21, 0x3, R2 ;  /* 0x0000000315127825 */ /* 0x000fc800078e0202 */
[----:B------:R-:W-:Y:S01]  /*2e80*/  @!P6 FADD R4, R4, 1 ;  /* 0x3f8000000404e421 */ /* 0x000fe20000000000 */
[----:B--2---:R-:W-:-:S05]  /*2e90*/  @!P4 I2FP.F32.U32 R6, R6 ;  /* 0x000000060006c245 */ /* 0x004fca0000201000 */
        /* <DEDUP_REMOVED lines=8> */
[----:B------:R-:W-:-:S03]  /*2f20*/  @!P6 FADD R5, R5, R12 ;  /* 0x0000000c0505e221 */ /* 0x000fc60000000000 */
        /* <DEDUP_REMOVED lines=150> */
[----:B--2---:R-:W-:Y:S02]  /*3890*/  @!P4 I2FP.F32.U32 R10, R6 ;  /* 0x00000006000ac245 */ /* 0x004fe40000201000 */
[----:B------:R-:W-:-:S03]  /*38a0*/  IADD3 R6, PT, PT, R16, 0x3, RZ ;  /* 0x0000000310067810 */ /* 0x000fc60007ffe0ff */
        /* <DEDUP_REMOVED lines=21> */
[----:B------:R-:W-:Y:S02]  /*3a00*/  VIMNMX.U32 R8, PT, PT, R9, R6, !PT ;  /* 0x0000000609087248 */ /* 0x000fe40007fe0000 */
[----:B------:R-:W-:Y:S01]  /*3a10*/  ISETP.GT.U32.AND P4, PT, R20, 0x1ff, PT ;  /* 0x000001ff1400780c */ /* 0x000fe20003f84070 */
[----:B------:R-:W-:Y:S01]  /*3a20*/  @!P5 FADD R5, R5, R10 ;  /* 0x0000000a0505d221 */ /* 0x000fe20000000000 */
[----:B----4-:R-:W-:Y:S02]  /*3a30*/  @!P6 I2FP.F32.U32 R12, R12 ;  /* 0x0000000c000ce245 */ /* 0x010fe40000201000 */
[----:B------:R-:W-:Y:S02]  /*3a40*/  ISETP.GT.U32.AND P5, PT, R8, 0x1ff, PT ;  /* 0x000001ff0800780c */ /* 0x000fe40003fa4070 */
[----:B------:R-:W-:Y:S01]  /*3a50*/  LOP3.LUT R8, R6, R17, RZ, 0xfc, !PT ;  /* 0x0000001106087212 */ /* 0x000fe200078efcff */
[----:B------:R-:W-:-:S03]  /*3a60*/  @!P6 FADD R5, R5, R12 ;  /* 0x0000000c0505e221 */ /* 0x000fc60000000000 */
[----:B------:R-:W-:-:S03]  /*3a70*/  ISETP.GT.U32.AND P6, PT, R8, 0x1ff, PT ;  /* 0x000001ff0800780c */ /* 0x000fc60003fc4070 */
[----:B------:R-:W2:Y:S01]  /*3a80*/  @!P4 LDG.E.U8 R8, desc[UR4][R18.64+-0x5] ;  /* 0xfffffb041208c981 */ /* 0x000ea2000c1e1100 */
[----:B------:R-:W-:-:S03]  /*3a90*/  IMAD.WIDE.U32 R14, R21, 0x3, R2 ;  /* 0x00000003150e7825 */ /* 0x000fc600078e0002 */
        /* <DEDUP_REMOVED lines=17> */
[----:B------:R-:W-:-:S02]  /*3bb0*/  VIADD R16, R16, 0x4 ;  /* 0x0000000410107836 */ /* 0x000fc40000000000 */
[----:B------:R-:W-:Y:S01]  /*3bc0*/  @!P4 FADD R4, R4, 1 ;  /* 0x3f8000000404c421 */ /* 0x000fe20000000000 */
[----:B------:R-:W-:Y:S02]  /*3bd0*/  VIADD R21, R21, UR6 ;  /* 0x0000000615157c36 */ /* 0x000fe40008000000 */
[-C--:B------:R-:W-:Y:S01]  /*3be0*/  VIMNMX.U32 R11, PT, PT, R11, R16.reuse, !PT ;  /* 0x000000100b0b7248 */ /* 0x080fe20007fe0000 */
[----:B------:R-:W-:Y:S01]  /*3bf0*/  @!P5 FADD R4, R4, 1 ;  /* 0x3f8000000404d421 */ /* 0x000fe20000000000 */
[----:B------:R-:W-:-:S03]  /*3c00*/  VIMNMX.U32 R13, PT, PT, R13, R16, !PT ;  /* 0x000000100d0d7248 */ /* 0x000fc60007fe0000 */
[----:B------:R-:W-:Y:S01]  /*3c10*/  @!P6 FADD R4, R4, 1 ;  /* 0x3f8000000404e421 */ /* 0x000fe20000000000 */
[----:B--2---:R-:W-:-:S05]  /*3c20*/  @!P4 I2FP.F32.U32 R8, R8 ;  /* 0x000000080008c245 */ /* 0x004fca0000201000 */
[----:B------:R-:W-:Y:S01]  /*3c30*/  @!P4 FADD R5, R5, R8 ;  /* 0x000000080505c221 */ /* 0x000fe20000000000 */
[----:B---3--:R-:W-:Y:S02]  /*3c40*/  @!P5 I2FP.F32.U32 R10, R10 ;  /* 0x0000000a000ad245 */ /* 0x008fe40000201000 */
[----:B------:R-:W-:Y:S02]  /*3c50*/  ISETP.GT.U32.OR P4, PT, R6, 0x1ff, P1 ;  /* 0x000001ff0600780c */ /* 0x000fe40000f84470 */
[----:B----4-:R-:W-:Y:S01]  /*3c60*/  @!P6 I2FP.F32.U32 R12, R12 ;  /* 0x0000000c000ce245 */ /* 0x010fe20000201000 */
[----:B------:R-:W-:Y:S01]  /*3c70*/  @!P5 FADD R5, R5, R10 ;  /* 0x0000000a0505d221 */ /* 0x000fe20000000000 */
[----:B------:R-:W-:Y:S01]  /*3c80*/  ISETP.GT.U32.AND P5, PT, R11, 0x1ff, PT ;  /* 0x000001ff0b00780c */ /* 0x000fe20003fa4070 */
[----:B------:R-:W-:-:S04]  /*3c90*/  IMAD.WIDE R10, R21, 0x3, R2 ;  /* 0x00000003150a7825 */ /* 0x000fc800078e0202 */
[----:B------:R-:W-:Y:S01]  /*3ca0*/  @!P6 FADD R5, R5, R12 ;  /* 0x0000000c0505e221 */ /* 0x000fe20000000000 */
[----:B------:R-:W-:-:S03]  /*3cb0*/  ISETP.GT.U32.AND P6, PT, R13, 0x1ff, PT ;  /* 0x000001ff0d00780c */ /* 0x000fc60003fc4070 */
[----:B------:R-:W2:Y:S04]  /*3cc0*/  @!P4 LDG.E.U8 R14, desc[UR4][R14.64+0xd] ;  /* 0x00000d040e0ec981 */ /* 0x000ea8000c1e1100 */
[----:B------:R-:W3:Y:S06]  /*3cd0*/  @!P5 LDG.E.U8 R8, desc[UR4][R10.64+-0xb] ;  /* 0xfffff5040a08d981 */ /* 0x000eec000c1e1100 */
[----:B------:R-:W4:Y:S01]  /*3ce0*/  @!P6 LDG.E.U8 R12, desc[UR4][R10.64+-0x8] ;  /* 0xfffff8040a0ce981 */ /* 0x000f22000c1e1100 */
[-C--:B------:R-:W-:Y:S01]  /*3cf0*/  VIMNMX.U32 R7, PT, PT, R7, R16.reuse, !PT ;  /* 0x0000001007077248 */ /* 0x080fe20007fe0000 */
[----:B------:R-:W-:Y:S01]  /*3d00*/  @!P4 FADD R4, R4, 1 ;  /* 0x3f8000000404c421 */ /* 0x000fe20000000000 */
[----:B------:R-:W-:-:S02]  /*3d10*/  VIMNMX.U32 R9, PT, PT, R9, R16, !PT ;  /* 0x0000001009097248 */ /* 0x000fc40007fe0000 */
[----:B------:R-:W-:Y:S01]  /*3d20*/  LOP3.LUT R17, R16, R17, RZ, 0xfc, !PT ;  /* 0x0000001110117212 */ /* 0x000fe200078efcff */
[----:B------:R-:W-:Y:S01]  /*3d30*/  @!P5 FADD R4, R4, 1 ;  /* 0x3f8000000404d421 */ /* 0x000fe20000000000 */
[----:B------:R-:W-:-:S03]  /*3d40*/  ISETP.GT.U32.OR P2, PT, R16, 0x1ff, P2 ;  /* 0x000001ff1000780c */ /* 0x000fc60001744470 */
[----:B------:R-:W-:Y:S01]  /*3d50*/  @!P6 FADD R4, R4, 1 ;  /* 0x3f8000000404e421 */ /* 0x000fe20000000000 */
[C---:B------:R-:W-:Y:S02]  /*3d60*/  ISETP.GT.U32.OR P3, PT, R16.reuse, 0x1ff, P3 ;  /* 0x000001ff1000780c */ /* 0x040fe40001f64470 */
[C---:B------:R-:W-:Y:S02]  /*3d70*/  ISETP.GT.U32.OR P0, PT, R16.reuse, 0x1ff, P0 ;  /* 0x000001ff1000780c */ /* 0x040fe40000704470 */
[----:B------:R-:W-:Y:S02]  /*3d80*/  ISETP.GT.U32.OR P1, PT, R16, 0x1ff, P1 ;  /* 0x000001ff1000780c */ /* 0x000fe40000f24470 */
[----:B--2---:R-:W-:Y:S02]  /*3d90*/  @!P4 I2FP.F32.U32 R6, R14 ;  /* 0x0000000e0006c245 */ /* 0x004fe40000201000 */
[----:B---3--:R-:W-:-:S03]  /*3da0*/  @!P5 I2FP.F32.U32 R8, R8 ;  /* 0x000000080008d245 */ /* 0x008fc60000201000 */
[----:B------:R-:W-:Y:S01]  /*3db0*/  @!P4 FADD R5, R5, R6 ;  /* 0x000000060505c221 */ /* 0x000fe20000000000 */
[----:B------:R-:W-:Y:S02]  /*3dc0*/  ISETP.GT.U32.AND P4, PT, R7, 0x1ff, PT ;  /* 0x000001ff0700780c */ /* 0x000fe40003f84070 */
[----:B----4-:R-:W-:Y:S01]  /*3dd0*/  @!P6 I2FP.F32.U32 R12, R12 ;  /* 0x0000000c000ce245 */ /* 0x010fe20000201000 */
[----:B------:R-:W-:Y:S01]  /*3de0*/  @!P5 FADD R5, R5, R8 ;  /* 0x000000080505d221 */ /* 0x000fe20000000000 */
[----:B------:R-:W-:-:S03]  /*3df0*/  ISETP.GT.U32.AND P5, PT, R9, 0x1ff, PT ;  /* 0x000001ff0900780c */ /* 0x000fc60003fa4070 */
[----:B------:R-:W-:Y:S01]  /*3e00*/  @!P6 FADD R5, R5, R12 ;  /* 0x0000000c0505e221 */ /* 0x000fe20000000000 */
[----:B------:R-:W-:Y:S01]  /*3e10*/  ISETP.GT.U32.AND P6, PT, R17, 0x1ff, PT ;  /* 0x000001ff1100780c */ /* 0x000fe20003fc4070 */
[----:B------:R-:W-:-:S04]  /*3e20*/  IMAD.WIDE.U32 R8, R21, 0x3, R2 ;  /* 0x0000000315087825 */ /* 0x000fc800078e0002 */
[----:B------:R-:W2:Y:S04]  /*3e30*/  @!P4 LDG.E.U8 R12, desc[UR4][R10.64+-0x5] ;  /* 0xfffffb040a0cc981 */ /* 0x000ea8000c1e1100 */
[----:B------:R-:W3:Y:S04]  /*3e40*/  @!P5 LDG.E.U8 R2, desc[UR4][R10.64+-0x2] ;  /* 0xfffffe040a02d981 */ /* 0x000ee8000c1e1100 */
[----:B------:R-:W4:Y:S04]  /*3e50*/  @!P6 LDG.E.U8 R13, desc[UR4][R8.64+0x1] ;  /* 0x00000104080de981 */ /* 0x000f28000c1e1100 */
[----:B------:R-:W5:Y:S04]  /*3e60*/  @!P2 LDG.E.U8 R14, desc[UR4][R8.64+0x4] ;  /* 0x00000404080ea981 */ /* 0x000f68000c1e1100 */
[----:B------:R-:W5:Y:S04]  /*3e70*/  @!P3 LDG.E.U8 R15, desc[UR4][R8.64+0x7] ;  /* 0x00000704080fb981 */ /* 0x000f68000c1e1100 */
[----:B------:R-:W5:Y:S04]  /*3e80*/  @!P0 LDG.E.U8 R16, desc[UR4][R8.64+0xa] ;  /* 0x00000a0408108981 */ /* 0x000f68000c1e1100 */
[----:B------:R4:W5:Y:S01]  /*3e90*/  @!P1 LDG.E.U8 R17, desc[UR4][R8.64+0xd] ;  /* 0x00000d0408119981 */ /* 0x000962000c1e1100 */
[----:B------:R-:W-:Y:S01]  /*3ea0*/  @!P4 FADD R4, R4, 1 ;  /* 0x3f8000000404c421 */ /* 0x000fe20000000000 */
[----:B------:R-:W-:Y:S03]  /*3eb0*/  BSSY.RECONVERGENT B0, `(.L_x_32) ;  /* 0x0000028000007945 */ /* 0x000fe60003800200 */
[----:B------:R-:W-:-:S04]  /*3ec0*/  @!P5 FADD R4, R4, 1 ;  /* 0x3f8000000404d421 */ /* 0x000fc80000000000 */
[----:B------:R-:W-:-:S04]  /*3ed0*/  @!P6 FADD R4, R4, 1 ;  /* 0x3f8000000404e421 */ /* 0x000fc80000000000 */
[----:B------:R-:W-:-:S04]  /*3ee0*/  @!P2 FADD R4, R4, 1 ;  /* 0x3f8000000404a421 */ /* 0x000fc80000000000 */
[----:B------:R-:W-:-:S04]  /*3ef0*/  @!P3 FADD R4, R4, 1 ;  /* 0x3f8000000404b421 */ /* 0x000fc80000000000 */
[----:B------:R-:W-:-:S04]  /*3f00*/  @!P0 FADD R4, R4, 1 ;  /* 0x3f80000004048421 */ /* 0x000fc80000000000 */
[----:B------:R-:W-:-:S04]  /*3f10*/  @!P1 FADD R4, R4, 1 ;  /* 0x3f80000004049421 */ /* 0x000fc80000000000 */
[----:B------:R-:W0:Y:S08]  /*3f20*/  F2F.F64.F32 R6, R4 ;  /* 0x0000000400067310 */ /* 0x000e300000201800 */
[----:B0-----:R-:W0:Y:S01]  /*3f30*/  MUFU.RCP64H R3, R7 ;  /* 0x0000000700037308 */ /* 0x001e220000001800 */
[----:B--2---:R-:W-:Y:S02]  /*3f40*/  @!P4 I2FP.F32.U32 R12, R12 ;  /* 0x0000000c000cc245 */ /* 0x004fe40000201000 */
[----:B---3--:R-:W-:-:S03]  /*3f50*/  @!P5 I2FP.F32.U32 R2, R2 ;  /* 0x000000020002d245 */ /* 0x008fc60000201000 */
[----:B------:R-:W-:Y:S01]  /*3f60*/  @!P4 FADD R5, R5, R12 ;  /* 0x0000000c0505c221 */ /* 0x000fe20000000000 */
[----:B----4-:R-:W-:-:S03]  /*3f70*/  @!P6 I2FP.F32.U32 R8, R13 ;  /* 0x0000000d0008e245 */ /* 0x010fc60000201000 */
[----:B------:R-:W-:Y:S01]  /*3f80*/  @!P5 FADD R5, R5, R2 ;  /* 0x000000020505d221 */ /* 0x000fe20000000000 */
[----:B------:R-:W-:Y:S01]  /*3f90*/  IMAD.MOV.U32 R2, RZ, RZ, 0x1 ;  /* 0x00000001ff027424 */ /* 0x000fe200078e00ff */
[----:B-----5:R-:W-:Y:S02]  /*3fa0*/  @!P2 I2FP.F32.U32 R14, R14 ;  /* 0x0000000e000ea245 */ /* 0x020fe40000201000 */
[----:B------:R-:W-:Y:S01]  /*3fb0*/  @!P6 FADD R5, R5, R8 ;  /* 0x000000080505e221 */ /* 0x000fe20000000000 */
[----:B------:R-:W-:-:S03]  /*3fc0*/  @!P3 I2FP.F32.U32 R10, R15 ;  /* 0x0000000f000ab245 */ /* 0x000fc60000201000 */
[----:B------:R-:W-:Y:S01]  /*3fd0*/  @!P2 FADD R5, R5, R14 ;  /* 0x0000000e0505a221 */ /* 0x000fe20000000000 */
[----:B0-----:R-:W-:Y:S01]  /*3fe0*/  DFMA R8, -R6, R2, 1 ;  /* 0x3ff000000608742b */ /* 0x001fe20000000102 */
[----:B------:R-:W-:Y:S02]  /*3ff0*/  @!P0 I2FP.F32.U32 R16, R16 ;  /* 0x0000001000108245 */ /* 0x000fe40000201000 */
[----:B------:R-:W-:Y:S01]  /*4000*/  @!P3 FADD R5, R5, R10 ;  /* 0x0000000a0505b221 */ /* 0x000fe20000000000 */
[----:B------:R-:W-:-:S03]  /*4010*/  @!P1 I2FP.F32.U32 R4, R17 ;  /* 0x0000001100049245 */ /* 0x000fc60000201000 */
[----:B------:R-:W-:Y:S01]  /*4020*/  @!P0 FADD R5, R5, R16 ;  /* 0x0000001005058221 */ /* 0x000fe20000000000 */
[----:B------:R-:W-:-:S03]  /*4030*/  DFMA R8, R8, R8, R8 ;  /* 0x000000080808722b */ /* 0x000fc60000000008 */
[----:B------:R-:W-:-:S05]  /*4040*/  @!P1 FADD R5, R5, R4 ;  /* 0x0000000405059221 */ /* 0x000fca0000000000 */
[----:B------:R-:W-:Y:S01]  /*4050*/  DFMA R8, R2, R8, R2 ;  /* 0x000000080208722b */ /* 0x000fe20000000002 */
[----:B------:R-:W0:Y:S07]  /*4060*/  F2F.F64.F32 R4, R5 ;  /* 0x0000000500047310 */ /* 0x000e2e0000201800 */
[----:B------:R-:W-:Y:S02]  /*4070*/  DFMA R2, -R6, R8, 1 ;  /* 0x3ff000000602742b */ /* 0x000fe40000000108 */
[----:B0-----:R-:W-:-:S06]  /*4080*/  DMUL R12, R4, 0.75 ;  /* 0x3fe80000040c7828 */ /* 0x001fcc0000000000 */
[----:B------:R-:W-:-:S08]  /*4090*/  DFMA R2, R8, R2, R8 ;  /* 0x000000020802722b */ /* 0x000fd00000000008 */
[----:B------:R-:W-:Y:S01]  /*40a0*/  DMUL R8, R12, R2 ;  /* 0x000000020c087228 */ /* 0x000fe20000000000 */
[----:B------:R-:W-:-:S07]  /*40b0*/  FSETP.GEU.AND P1, PT, |R13|, 6.5827683646048100446e-37, PT ;  /* 0x036000000d00780b */ /* 0x000fce0003f2e200 */
[----:B------:R-:W-:-:S08]  /*40c0*/  DFMA R10, -R6, R8, R12 ;  /* 0x00000008060a722b */ /* 0x000fd0000000010c */
[----:B------:R-:W-:-:S10]  /*40d0*/  DFMA R2, R2, R10, R8 ;  /* 0x0000000a0202722b */ /* 0x000fd40000000008 */
[----:B------:R-:W-:-:S05]  /*40e0*/  FFMA R4, RZ, R7, R3 ;  /* 0x00000007ff047223 */ /* 0x000fca0000000003 */
[----:B------:R-:W-:-:S13]  /*40f0*/  FSETP.GT.AND P0, PT, |R4|, 1.469367938527859385e-39, PT ;  /* 0x001000000400780b */ /* 0x000fda0003f04200 */
[----:B------:R-:W-:Y:S05]  /*4100*/  @P0 BRA P1, `(.L_x_33) ;  /* 0x0000000000080947 */ /* 0x000fea0000800000 */
[----:B------:R-:W-:-:S07]  /*4110*/  MOV R22, 0x4130 ;  /* 0x0000413000167802 */ /* 0x000fce0000000f00 */
[----:B------:R-:W-:Y:S05]  /*4120*/  CALL.REL.NOINC `($__internal_0_$__cuda_sm20_div_rn_f64_full) ;  /* 0x00000000003c7944 */ /* 0x000fea0003c00000 */
.L_x_33:
[----:B------:R-:W-:Y:S05]  /*4130*/  BSYNC.RECONVERGENT B0 ;  /* 0x0000000000007941 */ /* 0x000fea0003800200 */
.L_x_32:
[----:B------:R-:W0:Y:S01]  /*4140*/  LDC.64 R4, c[0x0][0x388] ;  /* 0x0000e200ff047b82 */ /* 0x000e220000000a00 */
[----:B------:R-:W1:Y:S01]  /*4150*/  F2I.U32.F64.TRUNC R3, R2 ;  /* 0x0000000200037311 */ /* 0x000e62000030d000 */
[----:B0-----:R-:W-:-:S05]  /*4160*/  IMAD.WIDE R4, R0, 0x3, R4 ;  /* 0x0000000300047825 */ /* 0x001fca00078e0204 */
[----:B-1----:R-:W-:Y:S04]  /*4170*/  STG.E.U8 desc[UR4][R4.64], R3 ;  /* 0x0000000304007986 */ /* 0x002fe8000c101104 */
[----:B------:R-:W-:Y:S04]  /*4180*/  STG.E.U8 desc[UR4][R4.64+0x1], R3 ;  /* 0x0000010304007986 */ /* 0x000fe8000c101104 */
[----:B------:R-:W-:Y:S01]  /*4190*/  STG.E.U8 desc[UR4][R4.64+0x2], R3 ;  /* 0x0000020304007986 */ /* 0x000fe2000c101104 */
[----:B------:R-:W-:Y:S05]  /*41a0*/  EXIT ;  /* 0x000000000000794d */ /* 0x000fea0003800000 */
.L_x_31:
[----:B------:R-:W0:Y:S02]  /*41b0*/  LDC.64 R2, c[0x0][0x380] ;  /* 0x0000e000ff027b82 */ /* 0x000e240000000a00 */
[----:B0-----:R-:W-:-:S06]  /*41c0*/  IMAD.WIDE.U32 R2, R0, 0x3, R2 ;  /* 0x0000000300027825 */ /* 0x001fcc00078e0002 */
[----:B------:R-:W2:Y:S04]  /*41d0*/  LDG.E.U8 R3, desc[UR4][R2.64+0x1] ;  /* 0x0000010402037981 */ /* 0x000ea8000c1e1100 */
[----:B--2---:R-:W-:Y:S04]  /*41e0*/  STG.E.U8 desc[UR4][R4.64+0x1], R3 ;  /* 0x0000010304007986 */ /* 0x004fe8000c101104 */
[----:B------:R-:W-:Y:S04]  /*41f0*/  STG.E.U8 desc[UR4][R4.64], R3 ;  /* 0x0000000304007986 */ /* 0x000fe8000c101104 */
[----:B------:R-:W-:Y:S01]  /*4200*/  STG.E.U8 desc[UR4][R4.64+0x2], R3 ;  /* 0x0000020304007986 */ /* 0x000fe2000c101104 */
[----:B------:R-:W-:Y:S05]  /*4210*/  EXIT ;  /* 0x000000000000794d */ /* 0x000fea0003800000 */
        .weak           $__internal_0_$__cuda_sm20_div_rn_f64_full
        .type           $__internal_0_$__cuda_sm20_div_rn_f64_full,@function
        .size           $__internal_0_$__cuda_sm20_div_rn_f64_full,(.L_x_61 - $__internal_0_$__cuda_sm20_div_rn_f64_full)
$__internal_0_$__cuda_sm20_div_rn_f64_full:
[C---:B------:R-:W-:Y:S01]  /*4220*/  FSETP.GEU.AND P0, PT, |R7|.reuse, 1.469367938527859385e-39, PT ;  /* 0x001000000700780b */ /* 0x040fe20003f0e200 */
[----:B------:R-:W-:Y:S01]  /*4230*/  IMAD.MOV.U32 R9, RZ, RZ, R13 ;  /* 0x000000ffff097224 */ /* 0x000fe200078e000d */
[----:B------:R-:W-:Y:S01]  /*4240*/  LOP3.LUT R2, R7, 0x800fffff, RZ, 0xc0, !PT ;  /* 0x800fffff07027812 */ /* 0x000fe200078ec0ff */
[----:B------:R-:W-:Y:S01]  /*4250*/  IMAD.MOV.U32 R10, RZ, RZ, 0x1 ;  /* 0x00000001ff0a7424 */ /* 0x000fe200078e00ff */
[----:B------:R-:W-:Y:S01]  /*4260*/  MOV R8, R12 ;  /* 0x0000000c00087202 */ /* 0x000fe20000000f00 */
[----:B------:R-:W-:Y:S01]  /*4270*/  IMAD.MOV.U32 R20, RZ, RZ, 0x1ca00000 ;  /* 0x1ca00000ff147424 */ /* 0x000fe200078e00ff */
[----:B------:R-:W-:Y:S01]  /*4280*/  LOP3.LUT R3, R2, 0x3ff00000, RZ, 0xfc, !PT ;  /* 0x3ff0000002037812 */ /* 0x000fe200078efcff */
[----:B------:R-:W-:Y:S01]  /*4290*/  IMAD.MOV.U32 R2, RZ, RZ, R6 ;  /* 0x000000ffff027224 */ /* 0x000fe200078e0006 */
[C---:B------:R-:W-:Y:S01]  /*42a0*/  FSETP.GEU.AND P2, PT, |R9|.reuse, 1.469367938527859385e-39, PT ;  /* 0x001000000900780b */ /* 0x040fe20003f4e200 */
[----:B------:R-:W-:Y:S01]  /*42b0*/  IMAD.MOV.U32 R18, RZ, RZ, R8 ;  /* 0x000000ffff127224 */ /* 0x000fe200078e0008 */
[----:B------:R-:W-:Y:S01]  /*42c0*/  LOP3.LUT R21, R9, 0x7ff00000, RZ, 0xc0, !PT ;  /* 0x7ff0000009157812 */ /* 0x000fe200078ec0ff */
[----:B------:R-:W-:Y:S01]  /*42d0*/  BSSY.RECONVERGENT B2, `(.L_x_34) ;  /* 0x000004e000027945 */ /* 0x000fe20003800200 */
[----:B------:R-:W-:Y:S01]  /*42e0*/  LOP3.LUT R24, R7, 0x7ff00000, RZ, 0xc0, !PT ;  /* 0x7ff0000007187812 */ /* 0x000fe200078ec0ff */
[----:B------:R-:W-:Y:S01]  /*42f0*/  @!P0 DMUL R2, R6, 8.98846567431157953865e+307 ;  /* 0x7fe0000006028828 */ /* 0x000fe20000000000 */
[----:B------:R-:W-:-:S02]  /*4300*/  MOV R23, R21 ;  /* 0x0000001500177202 */ /* 0x000fc40000000f00 */
[----:B------:R-:W-:-:S03]  /*4310*/  ISETP.GE.U32.AND P1, PT, R21, R24, PT ;  /* 0x000000181500720c */ /* 0x000fc60003f26070 */
[----:B------:R-:W0:Y:S01]  /*4320*/  MUFU.RCP64H R11, R3 ;  /* 0x00000003000b7308 */ /* 0x000e220000001800 */
[C---:B------:R-:W-:Y:S02]  /*4330*/  SEL R19, R20.reuse, 0x63400000, !P1 ;  /* 0x6340000014137807 */ /* 0x040fe40004800000 */
[----:B------:R-:W-:Y:S02]  /*4340*/  @!P2 LOP3.LUT R14, R7, 0x7ff00000, RZ, 0xc0, !PT ;  /* 0x7ff00000070ea812 */ /* 0x000fe400078ec0ff */
[----:B------:R-:W-:Y:S02]  /*4350*/  LOP3.LUT R19, R19, 0x800fffff, R9, 0xf8, !PT ;  /* 0x800fffff13137812 */ /* 0x000fe400078ef809 */
[----:B------:R-:W-:Y:S02]  /*4360*/  @!P2 ISETP.GE.U32.AND P3, PT, R21, R14, PT ;  /* 0x0000000e1500a20c */ /* 0x000fe40003f66070 */
[----:B------:R-:W-:Y:S02]  /*4370*/  @!P0 LOP3.LUT R24, R3, 0x7ff00000, RZ, 0xc0, !PT ;  /* 0x7ff0000003188812 */ /* 0x000fe400078ec0ff */
[----:B------:R-:W-:-:S04]  /*4380*/  @!P2 SEL R15, R20, 0x63400000, !P3 ;  /* 0x63400000140fa807 */ /* 0x000fc80005800000 */
[----:B------:R-:W-:Y:S01]  /*4390*/  @!P2 LOP3.LUT R15, R15, 0x80000000, R9, 0xf8, !PT ;  /* 0x800000000f0fa812 */ /* 0x000fe200078ef809 */
[----:B0-----:R-:W-:-:S08]  /*43a0*/  DFMA R12, R10, -R2, 1 ;  /* 0x3ff000000a0c742b */ /* 0x001fd00000000802 */
[----:B------:R-:W-:-:S08]  /*43b0*/  DFMA R12, R12, R12, R12 ;  /* 0x0000000c0c0c722b */ /* 0x000fd0000000000c */
[----:B------:R-:W-:Y:S01]  /*43c0*/  DFMA R10, R10, R12, R10 ;  /* 0x0000000c0a0a722b */ /* 0x000fe2000000000a */
[----:B------:R-:W-:Y:S01]  /*43d0*/  @!P2 LOP3.LUT R13, R15, 0x100000, RZ, 0xfc, !PT ;  /* 0x001000000f0da812 */ /* 0x000fe200078efcff */
[----:B------:R-:W-:-:S06]  /*43e0*/  @!P2 IMAD.MOV.U32 R12, RZ, RZ, RZ ;  /* 0x000000ffff0ca224 */ /* 0x000fcc00078e00ff */
[----:B------:R-:W-:Y:S02]  /*43f0*/  DFMA R14, R10, -R2, 1 ;  /* 0x3ff000000a0e742b */ /* 0x000fe40000000802 */
[----:B------:R-:W-:-:S06]  /*4400*/  @!P2 DFMA R18, R18, 2, -R12 ;  /* 0x400000001212a82b */ /* 0x000fcc000000080c */
[----:B------:R-:W-:-:S04]  /*4410*/  DFMA R14, R10, R14, R10 ;  /* 0x0000000e0a0e722b */ /* 0x000fc8000000000a */
[----:B------:R-:W-:-:S04]  /*4420*/  @!P2 LOP3.LUT R23, R19, 0x7ff00000, RZ, 0xc0, !PT ;  /* 0x7ff000001317a812 */ /* 0x000fc800078ec0ff */
[----:B------:R-:W-:Y:S01]  /*4430*/  DMUL R10, R14, R18 ;  /* 0x000000120e0a7228 */ /* 0x000fe20000000000 */
[----:B------:R-:W-:-:S05]  /*4440*/  VIADD R25, R23, 0xffffffff ;  /* 0xffffffff17197836 */ /* 0x000fca0000000000 */
[----:B------:R-:W-:Y:S01]  /*4450*/  ISETP.GT.U32.AND P0, PT, R25, 0x7feffffe, PT ;  /* 0x7feffffe1900780c */ /* 0x000fe20003f04070 */
[----:B------:R-:W-:Y:S01]  /*4460*/  VIADD R25, R24, 0xffffffff ;  /* 0xffffffff18197836 */ /* 0x000fe20000000000 */
[----:B------:R-:W-:-:S04]  /*4470*/  DFMA R12, R10, -R2, R18 ;  /* 0x800000020a0c722b */ /* 0x000fc80000000012 */
[----:B------:R-:W-:-:S04]  /*4480*/  ISETP.GT.U32.OR P0, PT, R25, 0x7feffffe, P0 ;  /* 0x7feffffe1900780c */ /* 0x000fc80000704470 */
[----:B------:R-:W-:-:S09]  /*4490*/  DFMA R10, R14, R12, R10 ;  /* 0x0000000c0e0a722b */ /* 0x000fd2000000000a */
[----:B------:R-:W-:Y:S05]  /*44a0*/  @P0 BRA `(.L_x_35) ;  /* 0x00000000006c0947 */ /* 0x000fea0003800000 */
[----:B------:R-:W-:Y:S02]  /*44b0*/  LOP3.LUT R12, R7, 0x7ff00000, RZ, 0xc0, !PT ;  /* 0x7ff00000070c7812 */ /* 0x000fe400078ec0ff */
[----:B------:R-:W-:Y:S02]  /*44c0*/  MOV R14, RZ ;  /* 0x000000ff000e7202 */ /* 0x000fe40000000f00 */
[CC--:B------:R-:W-:Y:S02]  /*44d0*/  VIADDMNMX R8, R21.reuse, -R12.reuse, 0xb9600000, !PT ;  /* 0xb960000015087446 */ /* 0x0c0fe4000780090c */
[----:B------:R-:W-:Y:S02]  /*44e0*/  ISETP.GE.U32.AND P0, PT, R21, R12, PT ;  /* 0x0000000c1500720c */ /* 0x000fe40003f06070 */
[----:B------:R-:W-:Y:S02]  /*44f0*/  VIMNMX R8, PT, PT, R8, 0x46a00000, PT ;  /* 0x46a0000008087848 */ /* 0x000fe40003fe0100 */
[----:B------:R-:W-:-:S05]  /*4500*/  SEL R9, R20, 0x63400000, !P0 ;  /* 0x6340000014097807 */ /* 0x000fca0004000000 */
[----:B------:R-:W-:-:S04]  /*4510*/  IMAD.IADD R8, R8, 0x1, -R9 ;  /* 0x0000000108087824 */ /* 0x000fc800078e0a09 */
[----:B------:R-:W-:-:S06]  /*4520*/  VIADD R15, R8, 0x7fe00000 ;  /* 0x7fe00000080f7836 */ /* 0x000fcc0000000000 */
[----:B------:R-:W-:-:S10]  /*4530*/  DMUL R12, R10, R14 ;  /* 0x0000000e0a0c7228 */ /* 0x000fd40000000000 */
[----:B------:R-:W-:-:S13]  /*4540*/  FSETP.GTU.AND P0, PT, |R13|, 1.469367938527859385e-39, PT ;  /* 0x001000000d00780b */ /* 0x000fda0003f0c200 */
[----:B------:R-:W-:Y:S05]  /*4550*/  @P0 BRA `(.L_x_36) ;  /* 0x0000000000940947 */ /* 0x000fea0003800000 */
[----:B------:R-:W-:Y:S01]  /*4560*/  DFMA R2, R10, -R2, R18 ;  /* 0x800000020a02722b */ /* 0x000fe20000000012 */
[----:B------:R-:W-:-:S09]  /*4570*/  IMAD.MOV.U32 R14, RZ, RZ, RZ ;  /* 0x000000ffff0e7224 */ /* 0x000fd200078e00ff */
[C---:B------:R-:W-:Y:S02]  /*4580*/  FSETP.NEU.AND P0, PT, R3.reuse, RZ, PT ;  /* 0x000000ff0300720b */ /* 0x040fe40003f0d000 */
[----:B------:R-:W-:-:S04]  /*4590*/  LOP3.LUT R7, R3, 0x80000000, R7, 0x48, !PT ;  /* 0x8000000003077812 */ /* 0x000fc800078e4807 */
[----:B------:R-:W-:-:S07]  /*45a0*/  LOP3.LUT R15, R7, R15, RZ, 0xfc, !PT ;  /* 0x0000000f070f7212 */ /* 0x000fce00078efcff */
[----:B------:R-:W-:Y:S05]  /*45b0*/  @!P0 BRA `(.L_x_36) ;  /* 0x00000000007c8947 */ /* 0x000fea0003800000 */
[----:B------:R-:W-:Y:S02]  /*45c0*/  IMAD.MOV R3, RZ, RZ, -R8 ;  /* 0x000000ffff037224 */ /* 0x000fe400078e0a08 */
[----:B------:R-:W-:-:S06]  /*45d0*/  IMAD.MOV.U32 R2, RZ, RZ, RZ ;  /* 0x000000ffff027224 */ /* 0x000fcc00078e00ff */
[----:B------:R-:W-:Y:S02]  /*45e0*/  DFMA R2, R12, -R2, R10 ;  /* 0x800000020c02722b */ /* 0x000fe4000000000a */
[----:B------:R-:W-:-:S04]  /*45f0*/  DMUL.RP R10, R10, R14 ;  /* 0x0000000e0a0a7228 */ /* 0x000fc80000008000 */
[----:B------:R-:W-:-:S04]  /*4600*/  IADD3 R2, PT, PT, -R8, -0x43300000, RZ ;  /* 0xbcd0000008027810 */ /* 0x000fc80007ffe1ff */
[----:B------:R-:W-:Y:S02]  /*4610*/  FSETP.NEU.AND P0, PT, |R3|, R2, PT ;  /* 0x000000020300720b */ /* 0x000fe40003f0d200 */
[----:B------:R-:W-:Y:S02]  /*4620*/  LOP3.LUT R7, R11, R7, RZ, 0x3c, !PT ;  /* 0x000000070b077212 */ /* 0x000fe400078e3cff */
[----:B------:R-:W-:Y:S02]  /*4630*/  FSEL R12, R10, R12, !P0 ;  /* 0x0000000c0a0c7208 */ /* 0x000fe40004000000 */
[----:B------:R-:W-:Y:S01]  /*4640*/  FSEL R13, R7, R13, !P0 ;  /* 0x0000000d070d7208 */ /* 0x000fe20004000000 */
[----:B------:R-:W-:Y:S06]  /*4650*/  BRA `(.L_x_36) ;  /* 0x0000000000547947 */ /* 0x000fec0003800000 */
.L_x_35:
[----:B------:R-:W-:-:S14]  /*4660*/  DSETP.NAN.AND P0, PT, R8, R8, PT ;  /* 0x000000080800722a */ /* 0x000fdc0003f08000 */
[----:B------:R-:W-:Y:S05]  /*4670*/  @P0 BRA `(.L_x_37) ;  /* 0x0000000000440947 */ /* 0x000fea0003800000 */
[----:B------:R-:W-:-:S14]  /*4680*/  DSETP.NAN.AND P0, PT, R6, R6, PT ;  /* 0x000000060600722a */ /* 0x000fdc0003f08000 */
[----:B------:R-:W-:Y:S05]  /*4690*/  @P0 BRA `(.L_x_38) ;  /* 0x0000000000300947 */ /* 0x000fea0003800000 */
[----:B------:R-:W-:Y:S01]  /*46a0*/  ISETP.NE.AND P0, PT, R23, R24, PT ;  /* 0x000000181700720c */ /* 0x000fe20003f05270 */
[----:B------:R-:W-:Y:S01]  /*46b0*/  IMAD.MOV.U32 R12, RZ, RZ, 0x0 ;  /* 0x00000000ff0c7424 */ /* 0x000fe200078e00ff */
[----:B------:R-:W-:-:S11]  /*46c0*/  MOV R13, 0xfff80000 ;  /* 0xfff80000000d7802 */ /* 0x000fd60000000f00 */
[----:B------:R-:W-:Y:S05]  /*46d0*/  @!P0 BRA `(.L_x_36) ;  /* 0x0000000000348947 */ /* 0x000fea0003800000 */
[----:B------:R-:W-:Y:S02]  /*46e0*/  ISETP.NE.AND P0, PT, R23, 0x7ff00000, PT ;  /* 0x7ff000001700780c */ /* 0x000fe40003f05270 */
[----:B------:R-:W-:Y:S02]  /*46f0*/  LOP3.LUT R13, R9, 0x80000000, R7, 0x48, !PT ;  /* 0x80000000090d7812 */ /* 0x000fe400078e4807 */
[----:B------:R-:W-:-:S13]  /*4700*/  ISETP.EQ.OR P0, PT, R24, RZ, !P0 ;  /* 0x000000ff1800720c */ /* 0x000fda0004702670 */
[----:B------:R-:W-:Y:S01]  /*4710*/  @P0 LOP3.LUT R2, R13, 0x7ff00000, RZ, 0xfc, !PT ;  /* 0x7ff000000d020812 */ /* 0x000fe200078efcff */
[----:B------:R-:W-:Y:S02]  /*4720*/  @!P0 IMAD.MOV.U32 R12, RZ, RZ, RZ ;  /* 0x000000ffff0c8224 */ /* 0x000fe400078e00ff */
[----:B------:R-:W-:Y:S02]  /*4730*/  @P0 IMAD.MOV.U32 R12, RZ, RZ, RZ ;  /* 0x000000ffff0c0224 */ /* 0x000fe400078e00ff */
[----:B------:R-:W-:Y:S01]  /*4740*/  @P0 IMAD.MOV.U32 R13, RZ, RZ, R2 ;  /* 0x000000ffff0d0224 */ /* 0x000fe200078e0002 */
[----:B------:R-:W-:Y:S06]  /*4750*/  BRA `(.L_x_36) ;  /* 0x0000000000147947 */ /* 0x000fec0003800000 */
.L_x_38:
[----:B------:R-:W-:Y:S01]  /*4760*/  LOP3.LUT R13, R7, 0x80000, RZ, 0xfc, !PT ;  /* 0x00080000070d7812 */ /* 0x000fe200078efcff */
[----:B------:R-:W-:Y:S01]  /*4770*/  IMAD.MOV.U32 R12, RZ, RZ, R6 ;  /* 0x000000ffff0c7224 */ /* 0x000fe200078e0006 */
[----:B------:R-:W-:Y:S06]  /*4780*/  BRA `(.L_x_36) ;  /* 0x0000000000087947 */ /* 0x000fec0003800000 */
.L_x_37:
[----:B------:R-:W-:Y:S02]  /*4790*/  LOP3.LUT R13, R9, 0x80000, RZ, 0xfc, !PT ;  /* 0x00080000090d7812 */ /* 0x000fe400078efcff */
[----:B------:R-:W-:-:S07]  /*47a0*/  MOV R12, R8 ;  /* 0x00000008000c7202 */ /* 0x000fce0000000f00 */
.L_x_36:
[----:B------:R-:W-:Y:S05]  /*47b0*/  BSYNC.RECONVERGENT B2 ;  /* 0x0000000000027941 */ /* 0x000fea0003800200 */
.L_x_34:
[----:B------:R-:W-:Y:S02]  /*47c0*/  IMAD.MOV.U32 R23, RZ, RZ, 0x0 ;  /* 0x00000000ff177424 */ /* 0x000fe400078e00ff */
[----:B------:R-:W-:Y:S02]  /*47d0*/  IMAD.MOV.U32 R2, RZ, RZ, R12 ;  /* 0x000000ffff027224 */ /* 0x000fe400078e000c */
[----:B------:R-:W-:Y:S01]  /*47e0*/  IMAD.MOV.U32 R3, RZ, RZ, R13 ;  /* 0x000000ffff037224 */ /* 0x000fe200078e000d */
[----:B------:R-:W-:Y:S06]  /*47f0*/  RET.REL.NODEC R22 `(_Z15creative_kernelP6uchar3S0_ii) ;  /* 0xffffffb816007950 */ /* 0x000fec0003c3ffff */
.L_x_39:
[----:B------:R-:W-:-:S00]  /*4800*/  BRA `(.L_x_39) ;  /* 0xfffffffc00fc7947 */ /* 0x000fc0000383ffff */
[----:B------:R-:W-:-:S00]  /*4810*/  NOP ;  /* 0x0000000000007918 */ /* 0x000fc00000000000 */
        /* <DEDUP_REMOVED lines=14> */
.L_x_61:


//--------------------- .text._Z18inplaceFlip_kernelP6uchar3ii --------------------------
	.section	.text._Z18inplaceFlip_kernelP6uchar3ii,"ax",@progbits
	.align	128
        .global         _Z18inplaceFlip_kernelP6uchar3ii
        .type           _Z18inplaceFlip_kernelP6uchar3ii,@function
        .size           _Z18inplaceFlip_kernelP6uchar3ii,(.L_x_64 - _Z18inplaceFlip_kernelP6uchar3ii)
        .other          _Z18inplaceFlip_kernelP6uchar3ii,@"STO_CUDA_ENTRY STV_DEFAULT"
_Z18inplaceFlip_kernelP6uchar3ii:
.text._Z18inplaceFlip_kernelP6uchar3ii:
[----:B------:R-:W-:Y:S01]  /*0000*/  LDC R1, c[0x0][0x37c] ;  /* 0x0000df00ff017b82 */ /* 0x000fe20000000800 */
[----:B------:R-:W0:Y:S07]  /*0010*/  S2R R13, SR_TID.X ;  /* 0x00000000000d7919 */ /* 0x000e2e0000002100 */
[----:B------:R-:W0:Y:S01]  /*0020*/  S2UR UR6, SR_CTAID.X ;  /* 0x00000000000679c3 */ /* 0x000e220000002500 */
[----:B------:R-:W1:Y:S07]  /*0030*/  LDCU.64 UR4, c[0x0][0x358] ;  /* 0x00006b00ff0477ac */ /* 0x000e6e0008000a00 */
[----:B------:R-:W0:Y:S08]  /*0040*/  LDC R5, c[0x0][0x360] ;  /* 0x0000d800ff057b82 */ /* 0x000e300000000800 */
[----:B------:R-:W2:Y:S01]  /*0050*/  LDC.64 R2, c[0x0][0x380] ;  /* 0x0000e000ff027b82 */ /* 0x000ea20000000a00 */
[----:B0-----:R-:W-:-:S04]  /*0060*/  IMAD R5, R5, UR6, R13 ;  /* 0x0000000605057c24 */ /* 0x001fc8000f8e020d */
[----:B--2---:R-:W-:-:S05]  /*0070*/  IMAD.WIDE R2, R5, 0x3, R2 ;  /* 0x0000000305027825 */ /* 0x004fca00078e0202 */
[----:B-1----:R-:W2:Y:S04]  /*0080*/  LDG.E.U8 R5, desc[UR4][R2.64] ;  /* 0x0000000402057981 */ /* 0x002ea8000c1e1100 */
[----:B------:R-:W3:Y:S04]  /*0090*/  LDG.E.U8 R7, desc[UR4][R2.64+0x1] ;  /* 0x0000010402077981 */ /* 0x000ee8000c1e1100 */
[----:B------:R-:W4:Y:S01]  /*00a0*/  LDG.E.U8 R9, desc[UR4][R2.64+0x2] ;  /* 0x0000020402097981 */ /* 0x000f22000c1e1100 */
[----:B------:R-:W-:Y:S01]  /*00b0*/  MOV R0, 0x400 ;  /* 0x0000040000007802 */ /* 0x000fe20000000f00 */
[----:B------:R-:W0:Y:S03]  /*00c0*/  S2R R11, SR_CgaCtaId ;  /* 0x00000000000b7919 */ /* 0x000e260000008800 */
[----:B0-----:R-:W-:-:S05]  /*00d0*/  LEA R0, R11, R0, 0x18 ;  /* 0x000000000b007211 */ /* 0x001fca00078ec0ff */
[C-C-:B------:R-:W-:Y:S02]  /*00e0*/  IMAD R4, R13.reuse, 0x3, R0.reuse ;  /* 0x000000030d047824 */ /* 0x140fe400078e0200 */
[----:B------:R-:W-:-:S03]  /*00f0*/  IMAD R0, R13, -0x3, R0 ;  /* 0xfffffffd0d007824 */ /* 0x000fc600078e0200 */
[----:B--2---:R-:W-:Y:S04]  /*0100*/  STS.U8 [R4], R5 ;  /* 0x0000000504007388 */ /* 0x004fe80000000000 */
[----:B---3--:R-:W-:Y:S04]  /*0110*/  STS.U8 [R4+0x1], R7 ;  /* 0x0000010704007388 */ /* 0x008fe80000000000 */
[----:B----4-:R-:W-:Y:S01]  /*0120*/  STS.U8 [R4+0x2], R9 ;  /* 0x0000020904007388 */ /* 0x010fe20000000000 */
[----:B------:R-:W-:Y:S06]  /*0130*/  BAR.SYNC.DEFER_BLOCKING 0x0 ;  /* 0x0000000000007b1d */ /* 0x000fec0000010000 */
[----:B------:R-:W0:Y:S04]  /*0140*/  LDS.U8 R11, [R0+0x5fd] ;  /* 0x0005fd00000b7984 */ /* 0x000e280000000000 */
[----:B------:R-:W1:Y:S04]  /*0150*/  LDS.U8 R13, [R0+0x5fe] ;  /* 0x0005fe00000d7984 */ /* 0x000e680000000000 */
[----:B------:R-:W2:Y:S04]  /*0160*/  LDS.U8 R15, [R0+0x5ff] ;  /* 0x0005ff00000f7984 */ /* 0x000ea80000000000 */
[----:B0-----:R-:W-:Y:S04]  /*0170*/  STG.E.U8 desc[UR4][R2.64], R11 ;  /* 0x0000000b02007986 */ /* 0x001fe8000c101104 */
[----:B-1----:R-:W-:Y:S04]  /*0180*/  STG.E.U8 desc[UR4][R2.64+0x1], R13 ;  /* 0x0000010d02007986 */ /* 0x002fe8000c101104 */
[----:B--2---:R-:W-:Y:S01]  /*0190*/  STG.E.U8 desc[UR4][R2.64+0x2], R15 ;  /* 0x0000020f02007986 */ /* 0x004fe2000c101104 */
[----:B------:R-:W-:Y:S05]  /*01a0*/  EXIT ;  /* 0x000000000000794d */ /* 0x000fea0003800000 */
.L_x_40:
        /* <DEDUP_REMOVED lines=13> */
.L_x_64:


//--------------------- .text._Z16blurImage_kernelP6uchar3S0_ii --------------------------
	.section	.text._Z16blurImage_kernelP6uchar3S0_ii,"ax",@progbits
	.align	128
        .global         _Z16blurImage_kernelP6uchar3S0_ii
        .type           _Z16blurImage_kernelP6uchar3S0_ii,@function
        .size           _Z16blurImage_kernelP6uchar3S0_ii,(.L_x_62 - _Z16blurImage_kernelP6uchar3S0_ii)
        .other          _Z16blurImage_kernelP6uchar3S0_ii,@"STO_CUDA_ENTRY STV_DEFAULT"
_Z16blurImage_kernelP6uchar3S0_ii:
.text._Z16blurImage_kernelP6uchar3S0_ii:
[----:B------:R-:W-:Y:S01]  /*0000*/  LDC R1, c[0x0][0x37c] ;  /* 0x0000df00ff017b82 */ /* 0x000fe20000000800 */
[----:B------:R-:W0:Y:S07]  /*0010*/  S2R R12, SR_TID.X ;  /* 0x00000000000c7919 */ /* 0x000e2e0000002100 */
[----:B------:R-:W1:Y:S01]  /*0020*/  S2UR UR5, SR_CTAID.X ;  /* 0x00000000000579c3 */ /* 0x000e620000002500 */
[----:B------:R-:W-:Y:S01]  /*0030*/  IMAD.MOV.U32 R11, RZ, RZ, RZ ;  /* 0x000000ffff0b7224 */ /* 0x000fe200078e00ff */
[----:B------:R-:W-:Y:S01]  /*0040*/  CS2R R2, SRZ ;  /* 0x0000000000027805 */ /* 0x000fe2000001ff00 */
[----:B------:R-:W-:Y:S01]  /*0050*/  IMAD.MOV.U32 R0, RZ, RZ, RZ ;  /* 0x000000ffff007224 */ /* 0x000fe200078e00ff */
[----:B------:R-:W2:Y:S04]  /*0060*/  LDCU.64 UR6, c[0x0][0x358] ;  /* 0x00006b00ff0677ac */ /* 0x000ea80008000a00 */
[----:B------:R-:W3:Y:S08]  /*0070*/  LDC R13, c[0x0][0x360] ;  /* 0x0000d800ff0d7b82 */ /* 0x000ef00000000800 */
[----:B------:R-:W4:Y:S08]  /*0080*/  LDC.64 R6, c[0x0][0x380] ;  /* 0x0000e000ff067b82 */ /* 0x000f300000000a00 */
[----:B------:R-:W2:Y:S01]  /*0090*/  LDC.64 R4, c[0x0][0x380] ;  /* 0x0000e000ff047b82 */ /* 0x000ea20000000a00 */
[----:B-1----:R-:W-:-:S02]  /*00a0*/  UIADD3 UR4, UPT, UPT, UR5, -0x4, URZ ;  /* 0xfffffffc05047890 */ /* 0x002fc4000fffe0ff */
[----:B------:R-:W-:Y:S02]  /*00b0*/  IMAD.U32 R25, RZ, RZ, UR5 ;  /* 0x00000005ff197e24 */ /* 0x000fe4000f8e00ff */
[C---:B0-----:R-:W-:Y:S01]  /*00c0*/  VIADD R14, R12.reuse, 0xfffffffc ;  /* 0xfffffffc0c0e7836 */ /* 0x041fe20000000000 */
[C---:B------:R-:W-:Y:S01]  /*00d0*/  IADD3 R17, PT, PT, R12.reuse, -0x1, RZ ;  /* 0xffffffff0c117810 */ /* 0x040fe20007ffe0ff */
[C-C-:B---3--:R-:W-:Y:S02]  /*00e0*/  IMAD R10, R13.reuse, UR5, R12.reuse ;  /* 0x000000050d0a7c24 */ /* 0x148fe4000f8e020c */
[C---:B------:R-:W-:Y:S02]  /*00f0*/  VIADD R15, R12.reuse, 0xfffffffd ;  /* 0xfffffffd0c0f7836 */ /* 0x040fe40000000000 */
[----:B------:R-:W-:Y:S02]  /*0100*/  VIADD R16, R12, 0xfffffffe ;  /* 0xfffffffe0c107836 */ /* 0x000fe40000000000 */
[----:B------:R-:W-:Y:S01]  /*0110*/  IMAD R19, R13, UR4, R12 ;  /* 0x000000040d137c24 */ /* 0x000fe2000f8e020c */
[----:B------:R-:W-:Y:S01]  /*0120*/  UMOV UR4, 0xfffffffc ;  /* 0xfffffffc00047882 */ /* 0x000fe20000000000 */
[----:B----4-:R-:W-:-:S07]  /*0130*/  IMAD.WIDE R6, R10, 0x3, R6 ;  /* 0x000000030a067825 */ /* 0x010fce00078e0206 */
.L_x_41:
[----:B------:R-:W-:-:S05]  /*0140*/  VIADD R21, R25, 0xfffffffc ;  /* 0xfffffffc19157836 */ /* 0x000fca0000000000 */
[-C--:B------:R-:W-:Y:S02]  /*0150*/  VIMNMX.U32 R8, PT, PT, R14, R21.reuse, !PT ;  /* 0x000000150e087248 */ /* 0x080fe40007fe0000 */
[----:B------:R-:W-:Y:S02]  /*0160*/  VIMNMX.U32 R18, PT, PT, R15, R21, !PT ;  /* 0x000000150f127248 */ /* 0x000fe40007fe0000 */
[----:B------:R-:W-:Y:S01]  /*0170*/  ISETP.GT.U32.AND P2, PT, R8, 0x1ff, PT ;  /* 0x000001ff0800780c */ /* 0x000fe20003f44070 */
[----:B--2---:R-:W-:Y:S01]  /*0180*/  IMAD.WIDE R8, R19, 0x3, R4 ;  /* 0x0000000313087825 */ /* 0x004fe200078e0204 */
[----:B------:R-:W-:-:S11]  /*0190*/  ISETP.GT.U32.AND P3, PT, R18, 0x1ff, PT ;  /* 0x000001ff1200780c */ /* 0x000fd60003f64070 */
[----:B------:R-:W2:Y:S04]  /*01a0*/  @!P2 LDG.E.U8 R18, desc[UR6][R8.64+-0xb] ;  /* 0xfffff5060812a981 */ /* 0x000ea8000c1e1100 */
[----:B------:R-:W3:Y:S01]  /*01b0*/  @!P2 LDG.E.U8 R20, desc[UR6][R8.64+-0xa] ;  /* 0xfffff6060814a981 */ /* 0x000ee2000c1e1100 */
[----:B------:R-:W-:-:S03]  /*01c0*/  VIMNMX.U32 R22, PT, PT, R16, R21, !PT ;  /* 0x0000001510167248 */ /* 0x000fc60007fe0000 */
[----:B------:R-:W4:Y:S01]  /*01d0*/  @!P3 LDG.E.U8 R26, desc[UR6][R8.64+-0x8] ;  /* 0xfffff806081ab981 */ /* 0x000f22000c1e1100 */
[----:B------:R-:W-:-:S03]  /*01e0*/  ISETP.GT.U32.AND P4, PT, R22, 0x1ff, PT ;  /* 0x000001ff1600780c */ /* 0x000fc60003f84070 */
[----:B------:R-:W5:Y:S10]  /*01f0*/  @!P3 LDG.E.U8 R24, desc[UR6][R8.64+-0x7] ;  /* 0xfffff9060818b981 */ /* 0x000f74000c1e1100 */
[----:B------:R-:W5:Y:S01]  /*0200*/  @!P4 LDG.E.U8 R23, desc[UR6][R8.64+-0x5] ;  /* 0xfffffb060817c981 */ /* 0x000f62000c1e1100 */
[----:B------:R-:W-:-:S03]  /*0210*/  VIMNMX.U32 R22, PT, PT, R17, R21, !PT ;  /* 0x0000001511167248 */ /* 0x000fc60007fe0000 */
[----:B------:R-:W5:Y:S01]  /*0220*/  @!P4 LDG.E.U8 R28, desc[UR6][R6.64] ;  /* 0x00000006061cc981 */ /* 0x000f62000c1e1100 */
[----:B------:R-:W-:-:S13]  /*0230*/  ISETP.GT.U32.AND P5, PT, R22, 0x1ff, PT ;  /* 0x000001ff1600780c */ /* 0x000fda0003fa4070 */
[----:B------:R-:W5:Y:S01]  /*0240*/  @!P5 LDG.E.U8 R22, desc[UR6][R8.64+-0x1] ;  /* 0xffffff060816d981 */ /* 0x000f62000c1e1100 */
[----:B--2---:R-:W-:-:S03]  /*0250*/  @!P2 I2FP.F32.U32 R27, R18 ;  /* 0x00000012001ba245 */ /* 0x004fc60000201000 */
[----:B------:R-:W2:Y:S02]  /*0260*/  @!P5 LDG.E.U8 R18, desc[UR6][R8.64+-0x2] ;  /* 0xfffffe060812d981 */ /* 0x000ea4000c1e1100 */
[----:B------:R-:W-:Y:S01]  /*0270*/  @!P2 FADD R2, R2, R27 ;  /* 0x0000001b0202a221 */ /* 0x000fe20000000000 */
[----:B---3--:R-:W-:Y:S02]  /*0280*/  @!P2 I2FP.F32.U32 R27, R20 ;  /* 0x00000014001ba245 */ /* 0x008fe40000201000 */
[----:B------:R0:W3:Y:S03]  /*0290*/  @!P4 LDG.E.U8 R20, desc[UR6][R8.64+-0x4] ;  /* 0xfffffc060814c981 */ /* 0x0000e6000c1e1100 */
[----:B------:R-:W-:Y:S01]  /*02a0*/  @!P2 FADD R0, R0, R27 ;  /* 0x0000001b0000a221 */ /* 0x000fe20000000000 */
[----:B----4-:R-:W-:Y:S02]  /*02b0*/  @!P3 I2FP.F32.U32 R27, R26 ;  /* 0x0000001a001bb245 */ /* 0x010fe40000201000 */
[----:B------:R-:W4:Y:S03]  /*02c0*/  @!P2 LDG.E.U8 R26, desc[UR6][R6.64] ;  /* 0x00000006061aa981 */ /* 0x000f26000c1e1100 */
[----:B------:R-:W-:Y:S01]  /*02d0*/  @!P3 FADD R2, R2, R27 ;  /* 0x0000001b0202b221 */ /* 0x000fe20000000000 */
[----:B0-----:R-:W-:Y:S01]  /*02e0*/  LOP3.LUT R8, R21, R12, RZ, 0xfc, !PT ;  /* 0x0000000c15087212 */ /* 0x001fe200078efcff */
[----:B------:R-:W4:Y:S03]  /*02f0*/  @!P3 LDG.E.U8 R27, desc[UR6][R6.64] ;  /* 0x00000006061bb981 */ /* 0x000f26000c1e1100 */
[----:B------:R-:W-:-:S02]  /*0300*/  ISETP.GT.U32.AND P6, PT, R8, 0x1ff, PT ;  /* 0x000001ff0800780c */ /* 0x000fc40003fc4070 */
[----:B-----5:R-:W-:Y:S02]  /*0310*/  @!P4 I2FP.F32.U32 R23, R23 ;  /* 0x000000170017c245 */ /* 0x020fe40000201000 */
[----:B------:R-:W-:Y:S02]  /*0320*/  @!P3 I2FP.F32.U32 R29, R24 ;  /* 0x00000018001db245 */ /* 0x000fe40000201000 */
[----:B------:R-:W5:Y:S01]  /*0330*/  @!P5 LDG.E.U8 R24, desc[UR6][R6.64] ;  /* 0x000000060618d981 */ /* 0x000f62000c1e1100 */
[----:B------:R-:W-:-:S06]  /*0340*/  @!P4 FADD R2, R2, R23 ;  /* 0x000000170202c221 */ /* 0x000fcc0000000000 */
[----:B------:R-:W5:Y:S01]  /*0350*/  @!P6 LDG.E.U8 R23, desc[UR6][R6.64] ;  /* 0x000000060617e981 */ /* 0x000f62000c1e1100 */
[----:B------:R-:W-:Y:S01]  /*0360*/  @!P3 FADD R0, R0, R29 ;  /* 0x0000001d0000b221 */ /* 0x000fe20000000000 */
[----:B------:R-:W-:-:S04]  /*0370*/  ISETP.GT.U32.AND P0, PT, R12, 0x1fe, PT ;  /* 0x000001fe0c00780c */ /* 0x000fc80003f04070 */
[C---:B------:R-:W-:Y:S02]  /*0380*/  ISETP.GT.U32.OR P0, PT, R21.reuse, 0x1ff, P0 ;  /* 0x000001ff1500780c */ /* 0x040fe40000704470 */
[----:B------:R-:W-:Y:S02]  /*0390*/  ISETP.GT.U32.AND P1, PT, R12, 0x1fd, PT ;  /* 0x000001fd0c00780c */ /* 0x000fe40003f24070 */
[----:B------:R-:W-:Y:S02]  /*03a0*/  @!P4 I2FP.F32.U32 R28, R28 ;  /* 0x0000001c001cc245 */ /* 0x000fe40000201000 */
[----:B------:R-:W-:Y:S02]  /*03b0*/  ISETP.GT.U32.OR P1, PT, R21, 0x1ff, P1 ;  /* 0x000001ff1500780c */ /* 0x000fe40000f24470 */
[----:B---3--:R-:W-:-:S05]  /*03c0*/  @!P4 I2FP.F32.U32 R9, R20 ;  /* 0x000000140009c245 */ /* 0x008fca0000201000 */
[----:B------:R-:W-:Y:S01]  /*03d0*/  @!P4 FADD R0, R0, R9 ;  /* 0x000000090000c221 */ /* 0x000fe20000000000 */
[----:B--2---:R-:W-:Y:S02]  /*03e0*/  @!P5 I2FP.F32.U32 R9, R18 ;  /* 0x000000120009d245 */ /* 0x004fe40000201000 */
[----:B----4-:R-:W-:Y:S02]  /*03f0*/  @!P2 I2FP.F32.U32 R26, R26 ;  /* 0x0000001a001aa245 */ /* 0x010fe40000201000 */
[----:B------:R-:W-:Y:S01]  /*0400*/  @!P3 I2FP.F32.U32 R18, R27 ;  /* 0x0000001b0012b245 */ /* 0x000fe20000201000 */
[----:B------:R-:W-:Y:S02]  /*0410*/  @!P5 FADD R2, R2, R9 ;  /* 0x000000090202d221 */ /* 0x000fe40000000000 */
[----:B------:R-:W-:Y:S01]  /*0420*/  @!P2 FADD R3, R3, R26 ;  /* 0x0000001a0303a221 */ /* 0x000fe20000000000 */
[----:B------:R-:W-:-:S04]  /*0430*/  IMAD.WIDE.U32 R8, R19, 0x3, R4 ;  /* 0x0000000313087825 */ /* 0x000fc800078e0004 */
[----:B------:R-:W-:Y:S02]  /*0440*/  @!P3 FADD R3, R3, R18 ;  /* 0x000000120303b221 */ /* 0x000fe40000000000 */
[----:B------:R-:W2:Y:S01]  /*0450*/  @!P6 LDG.E.U8 R18, desc[UR6][R8.64+0x1] ;  /* 0x000001060812e981 */ /* 0x000ea2000c1e1100 */
[----:B------:R-:W-:-:S03]  /*0460*/  @!P5 I2FP.F32.U32 R27, R22 ;  /* 0x00000016001bd245 */ /* 0x000fc60000201000 */
[----:B------:R-:W3:Y:S01]  /*0470*/  @!P6 LDG.E.U8 R26, desc[UR6][R8.64+0x2] ;  /* 0x00000206081ae981 */ /* 0x000ee2000c1e1100 */
[----:B-----5:R-:W-:Y:S01]  /*0480*/  @!P5 I2FP.F32.U32 R24, R24 ;  /* 0x000000180018d245 */ /* 0x020fe20000201000 */
[----:B------:R-:W-:Y:S01]  /*0490*/  @!P5 FADD R0, R0, R27 ;  /* 0x0000001b0000d221 */ /* 0x000fe20000000000 */
[----:B------:R-:W-:Y:S01]  /*04a0*/  @!P4 FADD R3, R3, R28 ;  /* 0x0000001c0303c221 */ /* 0x000fe20000000000 */
[----:B------:R-:W4:Y:S01]  /*04b0*/  @!P0 LDG.E.U8 R27, desc[UR6][R6.64] ;  /* 0x00000006061b8981 */ /* 0x000f22000c1e1100 */
[----:B------:R-:W-:-:S03]  /*04c0*/  @!P6 I2FP.F32.U32 R20, R23 ;  /* 0x000000170014e245 */ /* 0x000fc60000201000 */
[----:B------:R-:W5:Y:S01]  /*04d0*/  @!P0 LDG.E.U8 R22, desc[UR6][R8.64+0x5] ;  /* 0x0000050608168981 */ /* 0x000f62000c1e1100 */
[----:B------:R-:W-:-:S03]  /*04e0*/  @!P5 FADD R3, R3, R24 ;  /* 0x000000180303d221 */ /* 0x000fc60000000000 */
[----:B------:R-:W5:Y:S01]  /*04f0*/  @!P0 LDG.E.U8 R24, desc[UR6][R8.64+0x4] ;  /* 0x0000040608188981 */ /* 0x000f62000c1e1100 */
[----:B------:R-:W-:-:S03]  /*0500*/  @!P6 FADD R3, R3, R20 ;  /* 0x000000140303e221 */ /* 0x000fc60000000000 */
[----:B------:R-:W5:Y:S01]  /*0510*/  @!P1 LDG.E.U8 R20, desc[UR6][R6.64] ;  /* 0x0000000606149981 */ /* 0x000f62000c1e1100 */
[----:B------:R-:W-:Y:S01]  /*0520*/  @!P2 FADD R11, R11, 1 ;  /* 0x3f8000000b0ba421 */ /* 0x000fe20000000000 */
[----:B------:R-:W-:-:S03]  /*0530*/  ISETP.GT.U32.AND P2, PT, R12, 0x1fc, PT ;  /* 0x000001fc0c00780c */ /* 0x000fc60003f44070 */
[----:B------:R-:W-:Y:S01]  /*0540*/  @!P3 FADD R11, R11, 1 ;  /* 0x3f8000000b0bb421 */ /* 0x000fe20000000000 */
[----:B------:R-:W-:Y:S02]  /*0550*/  ISETP.GT.U32.OR P2, PT, R21, 0x1ff, P2 ;  /* 0x000001ff1500780c */ /* 0x000fe40001744470 */
[----:B------:R-:W-:-:S04]  /*0560*/  ISETP.GT.U32.AND P3, PT, R12, 0x1fb, PT ;  /* 0x000001fb0c00780c */ /* 0x000fc80003f64070 */
[----:B------:R-:W-:-:S07]  /*0570*/  ISETP.GT.U32.OR P3, PT, R21, 0x1ff, P3 ;  /* 0x000001ff1500780c */ /* 0x000fce0001f64470 */
[----:B------:R-:W5:Y:S01]  /*0580*/  @!P2 LDG.E.U8 R21, desc[UR6][R8.64+0xa] ;  /* 0x00000a060815a981 */ /* 0x000f62000c1e1100 */
[----:B--2---:R-:W-:-:S03]  /*0590*/  @!P6 I2FP.F32.U32 R23, R18 ;  /* 0x000000120017e245 */ /* 0x004fc60000201000 */
[----:B------:R-:W2:Y:S02]  /*05a0*/  @!P1 LDG.E.U8 R18, desc[UR6][R8.64+0x7] ;  /* 0x0000070608129981 */ /* 0x000ea4000c1e1100 */
[----:B------:R-:W-:Y:S01]  /*05b0*/  @!P6 FADD R2, R2, R23 ;  /* 0x000000170202e221 */ /* 0x000fe20000000000 */
[----:B---3--:R-:W-:Y:S02]  /*05c0*/  @!P6 I2FP.F32.U32 R23, R26 ;  /* 0x0000001a0017e245 */ /* 0x008fe40000201000 */
[----:B----4-:R-:W-:-:S03]  /*05d0*/  @!P0 I2FP.F32.U32 R26, R27 ;  /* 0x0000001b001a8245 */ /* 0x010fc60000201000 */
[----:B------:R-:W-:Y:S01]  /*05e0*/  @!P6 FADD R0, R0, R23 ;  /* 0x000000170000e221 */ /* 0x000fe20000000000 */
[----:B-----5:R-:W-:Y:S01]  /*05f0*/  @!P0 I2FP.F32.U32 R27, R22 ;  /* 0x00000016001b8245 */ /* 0x020fe20000201000 */
[----:B------:R-:W-:Y:S01]  /*0600*/  @!P0 FADD R3, R3, R26 ;  /* 0x0000001a03038221 */ /* 0x000fe20000000000 */
[----:B------:R-:W3:Y:S03]  /*0610*/  @!P2 LDG.E.U8 R22, desc[UR6][R6.64] ;  /* 0x000000060616a981 */ /* 0x000ee6000c1e1100 */
[----:B------:R-:W-:Y:S01]  /*0620*/  @!P0 FADD R0, R0, R27 ;  /* 0x0000001b00008221 */ /* 0x000fe20000000000 */
[----:B------:R-:W-:Y:S01]  /*0630*/  @!P0 I2FP.F32.U32 R23, R24 ;  /* 0x0000001800178245 */ /* 0x000fe20000201000 */
[----:B------:R-:W4:Y:S01]  /*0640*/  @!P1 LDG.E.U8 R27, desc[UR6][R8.64+0x8] ;  /* 0x00000806081b9981 */ /* 0x000f22000c1e1100 */
[----:B------:R-:W-:-:S03]  /*0650*/  @!P1 I2FP.F32.U32 R20, R20 ;  /* 0x0000001400149245 */ /* 0x000fc60000201000 */
[----:B------:R-:W5:Y:S01]  /*0660*/  @!P2 LDG.E.U8 R24, desc[UR6][R8.64+0xb] ;  /* 0x00000b060818a981 */ /* 0x000f62000c1e1100 */
[----:B------:R-:W-:Y:S01]  /*0670*/  @!P0 FADD R2, R2, R23 ;  /* 0x0000001702028221 */ /* 0x000fe20000000000 */
[----:B------:R-:W-:Y:S02]  /*0680*/  @!P1 FADD R3, R3, R20 ;  /* 0x0000001403039221 */ /* 0x000fe40000000000 */
[----:B------:R-:W5:Y:S04]  /*0690*/  @!P3 LDG.E.U8 R23, desc[UR6][R6.64] ;  /* 0x000000060617b981 */ /* 0x000f68000c1e1100 */
[----:B------:R-:W5:Y:S04]  /*06a0*/  @!P3 LDG.E.U8 R20, desc[UR6][R8.64+0xd] ;  /* 0x00000d060814b981 */ /* 0x000f68000c1e1100 */
[----:B------:R0:W5:Y:S01]  /*06b0*/  @!P3 LDG.E.U8 R26, desc[UR6][R8.64+0xe] ;  /* 0x00000e06081ab981 */ /* 0x000162000c1e1100 */
[----:B------:R-:W-:-:S04]  /*06c0*/  @!P4 FADD R11, R11, 1 ;  /* 0x3f8000000b0bc421 */ /* 0x000fc80000000000 */
[----:B------:R-:W-:Y:S01]  /*06d0*/  @!P5 FADD R11, R11, 1 ;  /* 0x3f8000000b0bd421 */ /* 0x000fe20000000000 */
[----:B------:R-:W-:-:S03]  /*06e0*/  UIADD3 UR4, UPT, UPT, UR4, 0x1, URZ ;  /* 0x0000000104047890 */ /* 0x000fc6000fffe0ff */
[----:B------:R-:W-:Y:S01]  /*06f0*/  @!P6 FADD R11, R11, 1 ;  /* 0x3f8000000b0be421 */ /* 0x000fe20000000000 */
[----:B------:R-:W-:Y:S01]  /*0700*/  @!P2 I2FP.F32.U32 R21, R21 ;  /* 0x000000150015a245 */ /* 0x000fe20000201000 */
[----:B------:R-:W-:Y:S02]  /*0710*/  UISETP.NE.AND UP0, UPT, UR4, 0x5, UPT ;  /* 0x000000050400788c */ /* 0x000fe4000bf05270 */
[----:B------:R-:W-:-:S04]  /*0720*/  @!P0 FADD R11, R11, 1 ;  /* 0x3f8000000b0b8421 */ /* 0x000fc80000000000 */
[----:B------:R-:W-:-:S04]  /*0730*/  @!P1 FADD R11, R11, 1 ;  /* 0x3f8000000b0b9421 */ /* 0x000fc80000000000 */
[----:B------:R-:W-:Y:S01]  /*0740*/  @!P2 FADD R11, R11, 1 ;  /* 0x3f8000000b0ba421 */ /* 0x000fe20000000000 */
[----:B------:R-:W-:Y:S02]  /*0750*/  VIADD R25, R25, 0x1 ;  /* 0x0000000119197836 */ /* 0x000fe40000000000 */
[----:B------:R-:W-:Y:S02]  /*0760*/  IMAD.IADD R19, R13, 0x1, R19 ;  /* 0x000000010d137824 */ /* 0x000fe400078e0213 */
[----:B------:R-:W-:Y:S01]  /*0770*/  @!P3 FADD R11, R11, 1 ;  /* 0x3f8000000b0bb421 */ /* 0x000fe20000000000 */
[----:B--2---:R-:W-:-:S05]  /*0780*/  @!P1 I2FP.F32.U32 R29, R18 ;  /* 0x00000012001d9245 */ /* 0x004fca0000201000 */
[----:B------:R-:W-:-:S04]  /*0790*/  @!P1 FADD R2, R2, R29 ;  /* 0x0000001d02029221 */ /* 0x000fc80000000000 */
[----:B------:R-:W-:Y:S01]  /*07a0*/  @!P2 FADD R2, R2, R21 ;  /* 0x000000150202a221 */ /* 0x000fe20000000000 */
[----:B---3--:R-:W-:Y:S02]  /*07b0*/  @!P2 I2FP.F32.U32 R22, R22 ;  /* 0x000000160016a245 */ /* 0x008fe40000201000 */
[----:B----4-:R-:W-:Y:S02]  /*07c0*/  @!P1 I2FP.F32.U32 R27, R27 ;  /* 0x0000001b001b9245 */ /* 0x010fe40000201000 */
[----:B-----5:R-:W-:-:S03]  /*07d0*/  @!P2 I2FP.F32.U32 R29, R24 ;  /* 0x00000018001da245 */ /* 0x020fc60000201000 */
[----:B------:R-:W-:Y:S01]  /*07e0*/  @!P1 FADD R0, R0, R27 ;  /* 0x0000001b00009221 */ /* 0x000fe20000000000 */
[----:B------:R-:W-:Y:S01]  /*07f0*/  @!P2 FADD R3, R3, R22 ;  /* 0x000000160303a221 */ /* 0x000fe20000000000 */
[----:B0-----:R-:W-:Y:S02]  /*0800*/  @!P3 I2FP.F32.U32 R8, R23 ;  /* 0x000000170008b245 */ /* 0x001fe40000201000 */
[----:B------:R-:W-:Y:S01]  /*0810*/  @!P2 FADD R0, R0, R29 ;  /* 0x0000001d0000a221 */ /* 0x000fe20000000000 */
[----:B------:R-:W-:Y:S02]  /*0820*/  @!P3 I2FP.F32.U32 R9, R20 ;  /* 0x000000140009b245 */ /* 0x000fe40000201000 */
[----:B------:R-:W-:Y:S01]  /*0830*/  @!P3 I2FP.F32.U32 R21, R26 ;  /* 0x0000001a0015b245 */ /* 0x000fe20000201000 */
[----:B------:R-:W-:Y:S02]  /*0840*/  @!P3 FADD R3, R3, R8 ;  /* 0x000000080303b221 */ /* 0x000fe40000000000 */
[----:B------:R-:W-:-:S02]  /*0850*/  @!P3 FADD R2, R2, R9 ;  /* 0x000000090202b221 */ /* 0x000fc40000000000 */
[----:B------:R-:W-:Y:S01]  /*0860*/  @!P3 FADD R0, R0, R21 ;  /* 0x000000150000b221 */ /* 0x000fe20000000000 */
[----:B------:R-:W-:Y:S06]  /*0870*/  BRA.U UP0, `(.L_x_41) ;  /* 0xfffffff900307547 */ /* 0x000fec000b83ffff */
[----:B------:R-:W0:Y:S01]  /*0880*/  MUFU.RCP R4, R11 ;  /* 0x0000000b00047308 */ /* 0x000e220000001000 */
[----:B------:R-:W-:Y:S07]  /*0890*/  BSSY.RECONVERGENT B0, `(.L_x_42) ;  /* 0x000000c000007945 */ /* 0x000fee0003800200 */
[----:B------:R-:W1:Y:S01]  /*08a0*/  FCHK P0, R3, R11 ;  /* 0x0000000b03007302 */ /* 0x000e620000000000 */
[----:B0-----:R-:W-:-:S04]  /*08b0*/  FFMA R5, -R11, R4, 1 ;  /* 0x3f8000000b057423 */ /* 0x001fc80000000104 */
[----:B------:R-:W-:-:S04]  /*08c0*/  FFMA R4, R4, R5, R4 ;  /* 0x0000000504047223 */ /* 0x000fc80000000004 */
[----:B------:R-:W-:-:S04]  /*08d0*/  FFMA R5, R3, R4, RZ ;  /* 0x0000000403057223 */ /* 0x000fc800000000ff */
[----:B------:R-:W-:-:S04]  /*08e0*/  FFMA R6, -R11, R5, R3 ;  /* 0x000000050b067223 */ /* 0x000fc80000000103 */
[----:B------:R-:W-:Y:S01]  /*08f0*/  FFMA R4, R4, R6, R5 ;  /* 0x0000000604047223 */ /* 0x000fe20000000005 */
[----:B-1----:R-:W-:Y:S06]  /*0900*/  @!P0 BRA `(.L_x_43) ;  /* 0x0000000000108947 */ /* 0x002fec0003800000 */
[----:B------:R-:W-:Y:S02]  /*0910*/  MOV R4, R11 ;  /* 0x0000000b00047202 */ /* 0x000fe40000000f00 */
[----:B------:R-:W-:-:S07]  /*0920*/  MOV R8, 0x940 ;  /* 0x0000094000087802 */ /* 0x000fce0000000f00 */
[----:B------:R-:W-:Y:S05]  /*0930*/  CALL.REL.NOINC `($__internal_1_$__cuda_sm3x_div_rn_noftz_f32_slowpath) ;  /* 0x0000000000a47944 */ /* 0x000fea0003c00000 */
[----:B------:R-:W-:-:S07]  /*0940*/  IMAD.MOV.U32 R4, RZ, RZ, R3 ;  /* 0x000000ffff047224 */ /* 0x000fce00078e0003 */
.L_x_43:
[----:B------:R-:W-:Y:S05]  /*0950*/  BSYNC.RECONVERGENT B0 ;  /* 0x0000000000007941 */ /* 0x000fea0003800200 */
.L_x_42:
[----:B------:R-:W0:Y:S01]  /*0960*/  LDC.64 R6, c[0x0][0x388] ;  /* 0x0000e200ff067b82 */ /* 0x000e220000000a00 */
[----:B------:R-:W-:Y:S01]  /*0970*/  F2I.U32.TRUNC.NTZ R3, R4 ;  /* 0x0000000400037305 */ /* 0x000fe2000020f000 */
[----:B------:R-:W-:Y:S07]  /*0980*/  BSSY.RECONVERGENT B0, `(.L_x_44) ;  /* 0x0000010000007945 */ /* 0x000fee0003800200 */
[----:B------:R-:W1:Y:S08]  /*0990*/  MUFU.RCP R8, R11 ;  /* 0x0000000b00087308 */ /* 0x000e700000001000 */
[----:B------:R-:W2:Y:S01]  /*09a0*/  FCHK P0, R2, R11 ;  /* 0x0000000b02007302 */ /* 0x000ea20000000000 */
[----:B0-----:R-:W-:-:S04]  /*09b0*/  IMAD.WIDE R6, R10, 0x3, R6 ;  /* 0x000000030a067825 */ /* 0x001fc800078e0206 */
[----:B-1----:R-:W-:Y:S01]  /*09c0*/  FFMA R5, -R11, R8, 1 ;  /* 0x3f8000000b057423 */ /* 0x002fe20000000108 */
[----:B------:R0:W-:Y:S03]  /*09d0*/  STG.E.U8 desc[UR6][R6.64], R3 ;  /* 0x0000000306007986 */ /* 0x0001e6000c101106 */
[----:B------:R-:W-:-:S04]  /*09e0*/  FFMA R10, R8, R5, R8 ;  /* 0x00000005080a7223 */ /* 0x000fc80000000008 */
[----:B------:R-:W-:-:S04]  /*09f0*/  FFMA R5, R2, R10, RZ ;  /* 0x0000000a02057223 */ /* 0x000fc800000000ff */
[----:B------:R-:W-:-:S04]  /*0a00*/  FFMA R8, -R11, R5, R2 ;  /* 0x000000050b087223 */ /* 0x000fc80000000102 */
[----:B------:R-:W-:Y:S01]  /*0a10*/  FFMA R5, R10, R8, R5 ;  /* 0x000000080a057223 */ /* 0x000fe20000000005 */
[----:B0-2---:R-:W-:Y:S06]  /*0a20*/  @!P0 BRA `(.L_x_45) ;  /* 0x0000000000148947 */ /* 0x005fec0003800000 */
[----:B------:R-:W-:Y:S01]  /*0a30*/  IMAD.MOV.U32 R3, RZ, RZ, R2 ;  /* 0x000000ffff037224 */ /* 0x000fe200078e0002 */
[----:B------:R-:W-:Y:S01]  /*0a40*/  MOV R8, 0xa70 ;  /* 0x00000a7000087802 */ /* 0x000fe20000000f00 */
[----:B------:R-:W-:-:S07]  /*0a50*/  IMAD.MOV.U32 R4, RZ, RZ, R11 ;  /* 0x000000ffff047224 */ /* 0x000fce00078e000b */
[----:B------:R-:W-:Y:S05]  /*0a60*/  CALL.REL.NOINC `($__internal_1_$__cuda_sm3x_div_rn_noftz_f32_slowpath) ;  /* 0x0000000000587944 */ /* 0x000fea0003c00000 */
[----:B------:R-:W-:-:S07]  /*0a70*/  IMAD.MOV.U32 R5, RZ, RZ, R3 ;  /* 0x000000ffff057224 */ /* 0x000fce00078e0003 */
.L_x_45:
[----:B------:R-:W-:Y:S05]  /*0a80*/  BSYNC.RECONVERGENT B0 ;  /* 0x0000000000007941 */ /* 0x000fea0003800200 */
.L_x_44:
[----:B------:R-:W0:Y:S01]  /*0a90*/  F2I.U32.TRUNC.NTZ R5, R5 ;  /* 0x0000000500057305 */ /* 0x000e22000020f000 */
[----:B------:R-:W-:Y:S07]  /*0aa0*/  BSSY.RECONVERGENT B0, `(.L_x_46) ;  /* 0x000000f000007945 */ /* 0x000fee0003800200 */
[----:B------:R-:W1:Y:S01]  /*0ab0*/  MUFU.RCP R2, R11 ;  /* 0x0000000b00027308 */ /* 0x000e620000001000 */
[----:B0-----:R0:W-:Y:S07]  /*0ac0*/  STG.E.U8 desc[UR6][R6.64+0x1], R5 ;  /* 0x0000010506007986 */ /* 0x0011ee000c101106 */
[----:B------:R-:W2:Y:S01]  /*0ad0*/  FCHK P0, R0, R11 ;  /* 0x0000000b00007302 */ /* 0x000ea20000000000 */
[----:B-1----:R-:W-:-:S04]  /*0ae0*/  FFMA R3, -R11, R2, 1 ;  /* 0x3f8000000b037423 */ /* 0x002fc80000000102 */
[----:B------:R-:W-:-:S04]  /*0af0*/  FFMA R9, R2, R3, R2 ;  /* 0x0000000302097223 */ /* 0x000fc80000000002 */
[----:B------:R-:W-:-:S04]  /*0b00*/  FFMA R2, R0, R9, RZ ;  /* 0x0000000900027223 */ /* 0x000fc800000000ff */
[----:B------:R-:W-:-:S04]  /*0b10*/  FFMA R3, -R11, R2, R0 ;  /* 0x000000020b037223 */ /* 0x000fc80000000100 */
[----:B------:R-:W-:Y:S01]  /*0b20*/  FFMA R2, R9, R3, R2 ;  /* 0x0000000309027223 */ /* 0x000fe20000000002 */
[----:B0-2---:R-:W-:Y:S06]  /*0b30*/  @!P0 BRA `(.L_x_47) ;  /* 0x0000000000148947 */ /* 0x005fec0003800000 */
[----:B------:R-:W-:Y:S01]  /*0b40*/  MOV R3, R0 ;  /* 0x0000000000037202 */ /* 0x000fe20000000f00 */
[----:B------:R-:W-:Y:S01]  /*0b50*/  IMAD.MOV.U32 R4, RZ, RZ, R11 ;  /* 0x000000ffff047224 */ /* 0x000fe200078e000b */
[----:B------:R-:W-:-:S07]  /*0b60*/  MOV R8, 0xb80 ;  /* 0x00000b8000087802 */ /* 0x000fce0000000f00 */
[----:B------:R-:W-:Y:S05]  /*0b70*/  CALL.REL.NOINC `($__internal_1_$__cuda_sm3x_div_rn_noftz_f32_slowpath) ;  /* 0x0000000000147944 */ /* 0x000fea0003c00000 */
[----:B------:R-:W-:-:S07]  /*0b80*/  IMAD.MOV.U32 R2, RZ, RZ, R3 ;  /* 0x000000ffff027224 */ /* 0x000fce00078e0003 */
.L_x_47:
[----:B------:R-:W-:Y:S05]  /*0b90*/  BSYNC.RECONVERGENT B0 ;  /* 0x0000000000007941 */ /* 0x000fea0003800200 */
.L_x_46:
[----:B------:R-:W0:Y:S02]  /*0ba0*/  F2I.U32.TRUNC.NTZ R3, R2 ;  /* 0x0000000200037305 */ /* 0x000e24000020f000 */
[----:B0-----:R-:W-:Y:S01]  /*0bb0*/  STG.E.U8 desc[UR6][R6.64+0x2], R3 ;  /* 0x0000020306007986 */ /* 0x001fe2000c101106 */
[----:B------:R-:W-:Y:S05]  /*0bc0*/  EXIT ;  /* 0x000000000000794d */ /* 0x000fea0003800000 */
        .weak           $__internal_1_$__cuda_sm3x_div_rn_noftz_f32_slowpath
        .type           $__internal_1_$__cuda_sm3x_div_rn_noftz_f32_slowpath,@function
        .size           $__internal_1_$__cuda_sm3x_div_rn_noftz_f32_slowpath,(.L_x_62 - $__internal_1_$__cuda_sm3x_div_rn_noftz_f32_slowpath)
$__internal_1_$__cuda_sm3x_div_rn_noftz_f32_slowpath:
[----:B------:R-:W-:Y:S01]  /*0bd0*/  SHF.R.U32.HI R9, RZ, 0x17, R4 ;  /* 0x00000017ff097819 */ /* 0x000fe20000011604 */
[----:B------:R-:W-:Y:S01]  /*0be0*/  BSSY.RECONVERGENT B1, `(.L_x_48) ;  /* 0x0000062000017945 */ /* 0x000fe20003800200 */
[----:B------:R-:W-:Y:S02]  /*0bf0*/  SHF.R.U32.HI R5, RZ, 0x17, R3 ;  /* 0x00000017ff057819 */ /* 0x000fe40000011603 */
[----:B------:R-:W-:Y:S02]  /*0c00*/  LOP3.LUT R9, R9, 0xff, RZ, 0xc0, !PT ;  /* 0x000000ff09097812 */ /* 0x000fe400078ec0ff */
[----:B------:R-:W-:-:S03]  /*0c10*/  LOP3.LUT R15, R5, 0xff, RZ, 0xc0, !PT ;  /* 0x000000ff050f7812 */ /* 0x000fc600078ec0ff */
[----:B------:R-:W-:Y:S02]  /*0c20*/  VIADD R13, R9, 0xffffffff ;  /* 0xffffffff090d7836 */ /* 0x000fe40000000000 */
[----:B------:R-:W-:-:S03]  /*0c30*/  VIADD R12, R15, 0xffffffff ;  /* 0xffffffff0f0c7836 */ /* 0x000fc60000000000 */
[----:B------:R-:W-:-:S04]  /*0c40*/  ISETP.GT.U32.AND P0, PT, R13, 0xfd, PT ;  /* 0x000000fd0d00780c */ /* 0x000fc80003f04070 */
[----:B------:R-:W-:-:S13]  /*0c50*/  ISETP.GT.U32.OR P0, PT, R12, 0xfd, P0 ;  /* 0x000000fd0c00780c */ /* 0x000fda0000704470 */
[----:B------:R-:W-:Y:S01]  /*0c60*/  @!P0 MOV R5, RZ ;  /* 0x000000ff00058202 */ /* 0x000fe20000000f00 */
[----:B------:R-:W-:Y:S06]  /*0c70*/  @!P0 BRA `(.L_x_49) ;  /* 0x00000000005c8947 */ /* 0x000fec0003800000 */
[----:B------:R-:W-:Y:S02]  /*0c80*/  FSETP.GTU.FTZ.AND P0, PT, |R3|, +INF , PT ;  /* 0x7f8000000300780b */ /* 0x000fe40003f1c200 */
[----:B------:R-:W-:-:S04]  /*0c90*/  FSETP.GTU.FTZ.AND P1, PT, |R4|, +INF , PT ;  /* 0x7f8000000400780b */ /* 0x000fc80003f3c200 */
[----:B------:R-:W-:-:S13]  /*0ca0*/  PLOP3.LUT P0, PT, P0, P1, PT, 0xf8, 0x8f ;  /* 0x00000000008f781c */ /* 0x000fda0000703f70 */
[----:B------:R-:W-:Y:S05]  /*0cb0*/  @P0 BRA `(.L_x_50) ;  /* 0x00000004004c0947 */ /* 0x000fea0003800000 */
[----:B------:R-:W-:-:S13]  /*0cc0*/  LOP3.LUT P0, RZ, R4, 0x7fffffff, R3, 0xc8, !PT ;  /* 0x7fffffff04ff7812 */ /* 0x000fda000780c803 */
[----:B------:R-:W-:Y:S05]  /*0cd0*/  @!P0 BRA `(.L_x_51) ;  /* 0x00000004003c8947 */ /* 0x000fea0003800000 */
[C---:B------:R-:W-:Y:S02]  /*0ce0*/  FSETP.NEU.FTZ.AND P0, PT, |R3|.reuse, +INF , PT ;  /* 0x7f8000000300780b */ /* 0x040fe40003f1d200 */
[----:B------:R-:W-:Y:S02]  /*0cf0*/  FSETP.NEU.FTZ.AND P2, PT, |R4|, +INF , PT ;  /* 0x7f8000000400780b */ /* 0x000fe40003f5d200 */
[----:B------:R-:W-:-:S11]  /*0d00*/  FSETP.NEU.FTZ.AND P1, PT, |R3|, +INF , PT ;  /* 0x7f8000000300780b */ /* 0x000fd60003f3d200 */
[----:B------:R-:W-:Y:S05]  /*0d10*/  @!P2 BRA !P0, `(.L_x_51) ;  /* 0x00000004002ca947 */ /* 0x000fea0004000000 */
[----:B------:R-:W-:-:S04]  /*0d20*/  LOP3.LUT P0, RZ, R3, 0x7fffffff, RZ, 0xc0, !PT ;  /* 0x7fffffff03ff7812 */ /* 0x000fc8000780c0ff */
[----:B------:R-:W-:-:S13]  /*0d30*/  PLOP3.LUT P0, PT, P2, P0, PT, 0x2f, 0xf2 ;  /* 0x0000000000f2781c */ /* 0x000fda0001700577 */
[----:B------:R-:W-:Y:S05]  /*0d40*/  @P0 BRA `(.L_x_52) ;  /* 0x0000000400180947 */ /* 0x000fea0003800000 */
[----:B------:R-:W-:-:S04]  /*0d50*/  LOP3.LUT P0, RZ, R4, 0x7fffffff, RZ, 0xc0, !PT ;  /* 0x7fffffff04ff7812 */ /* 0x000fc8000780c0ff */
[----:B------:R-:W-:-:S13]  /*0d60*/  PLOP3.LUT P0, PT, P1, P0, PT, 0x2f, 0xf2 ;  /* 0x0000000000f2781c */ /* 0x000fda0000f00577 */
[----:B------:R-:W-:Y:S05]  /*0d70*/  @P0 BRA `(.L_x_53) ;  /* 0x0000000400000947 */ /* 0x000fea0003800000 */
[----:B------:R-:W-:Y:S02]  /*0d80*/  ISETP.GE.AND P0, PT, R12, RZ, PT ;  /* 0x000000ff0c00720c */ /* 0x000fe40003f06270 */
[----:B------:R-:W-:-:S11]  /*0d90*/  ISETP.GE.AND P1, PT, R13, RZ, PT ;  /* 0x000000ff0d00720c */ /* 0x000fd60003f26270 */
[----:B------:R-:W-:Y:S02]  /*0da0*/  @P0 IMAD.MOV.U32 R5, RZ, RZ, RZ ;  /* 0x000000ffff050224 */ /* 0x000fe400078e00ff */
[----:B------:R-:W-:Y:S01]  /*0db0*/  @!P0 FFMA R3, R3, 1.84467440737095516160e+19, RZ ;  /* 0x5f80000003038823 */ /* 0x000fe200000000ff */
[----:B------:R-:W-:Y:S02]  /*0dc0*/  @!P0 IMAD.MOV.U32 R5, RZ, RZ, -0x40 ;  /* 0xffffffc0ff058424 */ /* 0x000fe400078e00ff */
[----:B------:R-:W-:Y:S02]  /*0dd0*/  @!P1 FFMA R4, R4, 1.84467440737095516160e+19, RZ ;  /* 0x5f80000004049823 */ /* 0x000fe400000000ff */
[----:B------:R-:W-:-:S07]  /*0de0*/  @!P1 VIADD R5, R5, 0x40 ;  /* 0x0000004005059836 */ /* 0x000fce0000000000 */
.L_x_49:
[----:B------:R-:W-:Y:S01]  /*0df0*/  LEA R13, R9, 0xc0800000, 0x17 ;  /* 0xc0800000090d7811 */ /* 0x000fe200078eb8ff */
[----:B------:R-:W-:Y:S04]  /*0e00*/  BSSY.RECONVERGENT B2, `(.L_x_54) ;  /* 0x0000036000027945 */ /* 0x000fe80003800200 */
[----:B------:R-:W-:Y:S01]  /*0e10*/  IMAD.IADD R13, R4, 0x1, -R13 ;  /* 0x00000001040d7824 */ /* 0x000fe200078e0a0d */
[----:B------:R-:W-:-:S03]  /*0e20*/  IADD3 R4, PT, PT, R15, -0x7f, RZ ;  /* 0xffffff810f047810 */ /* 0x000fc60007ffe0ff */
[----:B------:R-:W0:Y:S01]  /*0e30*/  MUFU.RCP R12, R13 ;  /* 0x0000000d000c7308 */ /* 0x000e220000001000 */
[----:B------:R-:W-:Y:S01]  /*0e40*/  FADD.FTZ R14, -R13, -RZ ;  /* 0x800000ff0d0e7221 */ /* 0x000fe20000010100 */
[----:B------:R-:W-:-:S03]  /*0e50*/  IMAD R3, R4, -0x800000, R3 ;  /* 0xff80000004037824 */ /* 0x000fc600078e0203 */
[----:B0-----:R-:W-:-:S04]  /*0e60*/  FFMA R15, R12, R14, 1 ;  /* 0x3f8000000c0f7423 */ /* 0x001fc8000000000e */
[----:B------:R-:W-:-:S04]  /*0e70*/  FFMA R17, R12, R15, R12 ;  /* 0x0000000f0c117223 */ /* 0x000fc8000000000c */
[----:B------:R-:W-:-:S04]  /*0e80*/  FFMA R12, R3, R17, RZ ;  /* 0x00000011030c7223 */ /* 0x000fc800000000ff */
[----:B------:R-:W-:-:S04]  /*0e90*/  FFMA R15, R14, R12, R3 ;  /* 0x0000000c0e0f7223 */ /* 0x000fc80000000003 */
[----:B------:R-:W-:Y:S01]  /*0ea0*/  FFMA R16, R17, R15, R12 ;  /* 0x0000000f11107223 */ /* 0x000fe2000000000c */
[----:B------:R-:W-:-:S03]  /*0eb0*/  IADD3 R12, PT, PT, R4, 0x7f, -R9 ;  /* 0x0000007f040c7810 */ /* 0x000fc60007ffe809 */
[----:B------:R-:W-:Y:S02]  /*0ec0*/  FFMA R15, R14, R16, R3 ;  /* 0x000000100e0f7223 */ /* 0x000fe40000000003 */
[----:B------:R-:W-:Y:S02]  /*0ed0*/  IMAD.IADD R12, R12, 0x1, R5 ;  /* 0x000000010c0c7824 */ /* 0x000fe400078e0205 */
[----:B------:R-:W-:-:S05]  /*0ee0*/  FFMA R3, R17, R15, R16 ;  /* 0x0000000f11037223 */ /* 0x000fca0000000010 */
[----:B------:R-:W-:-:S04]  /*0ef0*/  SHF.R.U32.HI R4, RZ, 0x17, R3 ;  /* 0x00000017ff047819 */ /* 0x000fc80000011603 */
[----:B------:R-:W-:-:S05]  /*0f00*/  LOP3.LUT R4, R4, 0xff, RZ, 0xc0, !PT ;  /* 0x000000ff04047812 */ /* 0x000fca00078ec0ff */
[----:B------:R-:W-:-:S04]  /*0f10*/  IMAD.IADD R13, R4, 0x1, R12 ;  /* 0x00000001040d7824 */ /* 0x000fc800078e020c */
[----:B------:R-:W-:-:S05]  /*0f20*/  VIADD R4, R13, 0xffffffff ;  /* 0xffffffff0d047836 */ /* 0x000fca0000000000 */
[----:B------:R-:W-:-:S13]  /*0f30*/  ISETP.GE.U32.AND P0, PT, R4, 0xfe, PT ;  /* 0x000000fe0400780c */ /* 0x000fda0003f06070 */
[----:B------:R-:W-:Y:S05]  /*0f40*/  @!P0 BRA `(.L_x_55) ;  /* 0x0000000000808947 */ /* 0x000fea0003800000 */
[----:B------:R-:W-:-:S13]  /*0f50*/  ISETP.GT.AND P0, PT, R13, 0xfe, PT ;  /* 0x000000fe0d00780c */ /* 0x000fda0003f04270 */
[----:B------:R-:W-:Y:S05]  /*0f60*/  @P0 BRA `(.L_x_56) ;  /* 0x00000000006c0947 */ /* 0x000fea0003800000 */
[----:B------:R-:W-:-:S13]  /*0f70*/  ISETP.GE.AND P0, PT, R13, 0x1, PT ;  /* 0x000000010d00780c */ /* 0x000fda0003f06270 */
[----:B------:R-:W-:Y:S05]  /*0f80*/  @P0 BRA `(.L_x_57) ;  /* 0x0000000000740947 */ /* 0x000fea0003800000 */
[----:B------:R-:W-:Y:S02]  /*0f90*/  ISETP.GE.AND P0, PT, R13, -0x18, PT ;  /* 0xffffffe80d00780c */ /* 0x000fe40003f06270 */
[----:B------:R-:W-:-:S11]  /*0fa0*/  LOP3.LUT R3, R3, 0x80000000, RZ, 0xc0, !PT ;  /* 0x8000000003037812 */ /* 0x000fd600078ec0ff */
[----:B------:R-:W-:Y:S05]  /*0fb0*/  @!P0 BRA `(.L_x_57) ;  /* 0x0000000000688947 */ /* 0x000fea0003800000 */
[-CC-:B------:R-:W-:Y:S01]  /*0fc0*/  FFMA.RZ R4, R17, R15.reuse, R16.reuse ;  /* 0x0000000f11047223 */ /* 0x180fe2000000c010 */
[----:B------:R-:W-:Y:S02]  /*0fd0*/  VIADD R12, R13, 0x20 ;  /* 0x000000200d0c7836 */ /* 0x000fe40000000000 */
[-CC-:B------:R-:W-:Y:S01]  /*0fe0*/  FFMA.RM R5, R17, R15.reuse, R16.reuse ;  /* 0x0000000f11057223 */ /* 0x180fe20000004010 */
[----:B------:R-:W-:Y:S02]  /*0ff0*/  ISETP.NE.AND P2, PT, R13, RZ, PT ;  /* 0x000000ff0d00720c */ /* 0x000fe40003f45270 */
[----:B------:R-:W-:Y:S01]  /*1000*/  LOP3.LUT R9, R4, 0x7fffff, RZ, 0xc0, !PT ;  /* 0x007fffff04097812 */ /* 0x000fe200078ec0ff */
[----:B------:R-:W-:Y:S01]  /*1010*/  FFMA.RP R4, R17, R15, R16 ;  /* 0x0000000f11047223 */ /* 0x000fe20000008010 */
[----:B------:R-:W-:Y:S02]  /*1020*/  ISETP.NE.AND P1, PT, R13, RZ, PT ;  /* 0x000000ff0d00720c */ /* 0x000fe40003f25270 */
[----:B------:R-:W-:-:S02]  /*1030*/  LOP3.LUT R9, R9, 0x800000, RZ, 0xfc, !PT ;  /* 0x0080000009097812 */ /* 0x000fc400078efcff */
[----:B------:R-:W-:Y:S02]  /*1040*/  IADD3 R13, PT, PT, -R13, RZ, RZ ;  /* 0x000000ff0d0d7210 */ /* 0x000fe40007ffe1ff */
[----:B------:R-:W-:Y:S02]  /*1050*/  SHF.L.U32 R12, R9, R12, RZ ;  /* 0x0000000c090c7219 */ /* 0x000fe400000006ff */
[----:B------:R-:W-:Y:S02]  /*1060*/  FSETP.NEU.FTZ.AND P0, PT, R4, R5, PT ;  /* 0x000000050400720b */ /* 0x000fe40003f1d000 */
[----:B------:R-:W-:Y:S02]  /*1070*/  SEL R4, R13, RZ, P2 ;  /* 0x000000ff0d047207 */ /* 0x000fe40001000000 */
[----:B------:R-:W-:Y:S02]  /*1080*/  ISETP.NE.AND P1, PT, R12, RZ, P1 ;  /* 0x000000ff0c00720c */ /* 0x000fe40000f25270 */
[----:B------:R-:W-:-:S02]  /*1090*/  SHF.R.U32.HI R4, RZ, R4, R9 ;  /* 0x00000004ff047219 */ /* 0x000fc40000011609 */
[----:B------:R-:W-:Y:S02]  /*10a0*/  PLOP3.LUT P0, PT, P0, P1, PT, 0xf8, 0x8f ;  /* 0x00000000008f781c */ /* 0x000fe40000703f70 */
[----:B------:R-:W-:Y:S02]  /*10b0*/  SHF.R.U32.HI R12, RZ, 0x1, R4 ;  /* 0x00000001ff0c7819 */ /* 0x000fe40000011604 */
[----:B------:R-:W-:-:S04]  /*10c0*/  SEL R5, RZ, 0x1, !P0 ;  /* 0x00000001ff057807 */ /* 0x000fc80004000000 */
[----:B------:R-:W-:-:S04]  /*10d0*/  LOP3.LUT R5, R5, 0x1, R12, 0xf8, !PT ;  /* 0x0000000105057812 */ /* 0x000fc800078ef80c */
[----:B------:R-:W-:-:S05]  /*10e0*/  LOP3.LUT R5, R5, R4, RZ, 0xc0, !PT ;  /* 0x0000000405057212 */ /* 0x000fca00078ec0ff */
[----:B------:R-:W-:-:S05]  /*10f0*/  IMAD.IADD R12, R12, 0x1, R5 ;  /* 0x000000010c0c7824 */ /* 0x000fca00078e0205 */
[----:B------:R-:W-:Y:S01]  /*1100*/  LOP3.LUT R3, R12, R3, RZ, 0xfc, !PT ;  /* 0x000000030c037212 */ /* 0x000fe200078efcff */
[----:B------:R-:W-:Y:S06]  /*1110*/  BRA `(.L_x_57) ;  /* 0x0000000000107947 */ /* 0x000fec0003800000 */
.L_x_56:
[----:B------:R-:W-:-:S04]  /*1120*/  LOP3.LUT R3, R3, 0x80000000, RZ, 0xc0, !PT ;  /* 0x8000000003037812 */ /* 0x000fc800078ec0ff */
[----:B------:R-:W-:Y:S01]  /*1130*/  LOP3.LUT R3, R3, 0x7f800000, RZ, 0xfc, !PT ;  /* 0x7f80000003037812 */ /* 0x000fe200078efcff */
[----:B------:R-:W-:Y:S06]  /*1140*/  BRA `(.L_x_57) ;  /* 0x0000000000047947 */ /* 0x000fec0003800000 */
.L_x_55:
[----:B------:R-:W-:-:S07]  /*1150*/  IMAD R3, R12, 0x800000, R3 ;  /* 0x008000000c037824 */ /* 0x000fce00078e0203 */
.L_x_57:
[----:B------:R-:W-:Y:S05]  /*1160*/  BSYNC.RECONVERGENT B2 ;  /* 0x0000000000027941 */ /* 0x000fea0003800200 */
.L_x_54:
[----:B------:R-:W-:Y:S05]  /*1170*/  BRA `(.L_x_58) ;  /* 0x0000000000207947 */ /* 0x000fea0003800000 */
.L_x_53:
[----:B------:R-:W-:-:S04]  /*1180*/  LOP3.LUT R3, R4, 0x80000000, R3, 0x48, !PT ;  /* 0x8000000004037812 */ /* 0x000fc800078e4803 */
[----:B------:R-:W-:Y:S01]  /*1190*/  LOP3.LUT R3, R3, 0x7f800000, RZ, 0xfc, !PT ;  /* 0x7f80000003037812 */ /* 0x000fe200078efcff */
[----:B------:R-:W-:Y:S06]  /*11a0*/  BRA `(.L_x_58) ;  /* 0x0000000000147947 */ /* 0x000fec0003800000 */
.L_x_52:
[----:B------:R-:W-:Y:S01]  /*11b0*/  LOP3.LUT R3, R4, 0x80000000, R3, 0x48, !PT ;  /* 0x8000000004037812 */ /* 0x000fe200078e4803 */
[----:B------:R-:W-:Y:S06]  /*11c0*/  BRA `(.L_x_58) ;  /* 0x00000000000c7947 */ /* 0x000fec0003800000 */
.L_x_51:
[----:B------:R-:W0:Y:S01]  /*11d0*/  MUFU.RSQ R3, -QNAN ;  /* 0xffc0000000037908 */ /* 0x000e220000001400 */
[----:B------:R-:W-:Y:S05]  /*11e0*/  BRA `(.L_x_58) ;  /* 0x0000000000047947 */ /* 0x000fea0003800000 */
.L_x_50:
[----:B------:R-:W-:-:S07]  /*11f0*/  FADD.FTZ R3, R3, R4 ;  /* 0x0000000403037221 */ /* 0x000fce0000010000 */
.L_x_58:
[----:B------:R-:W-:Y:S05]  /*1200*/  BSYNC.RECONVERGENT B1 ;  /* 0x0000000000017941 */ /* 0x000fea0003800200 */
.L_x_48:
[----:B------:R-:W-:-:S04]  /*1210*/  IMAD.MOV.U32 R9, RZ, RZ, 0x0 ;  /* 0x00000000ff097424 */ /* 0x000fc800078e00ff */
[----:B0-----:R-:W-:Y:S05]  /*1220*/  RET.REL.NODEC R8 `(_Z16blurImage_kernelP6uchar3S0_ii) ;  /* 0xffffffec08747950 */ /* 0x001fea0003c3ffff */
.L_x_59:
        /* <DEDUP_REMOVED lines=13> */
.L_x_62:


//--------------------- .text._Z18swapChannel_kernelP6uchar3S0_ii --------------------------
	.section	.text._Z18swapChannel_kernelP6uchar3S0_ii,"ax",@progbits
	.align	128
        .global         _Z18swapChannel_kernelP6uchar3S0_ii
        .type           _Z18swapChannel_kernelP6uchar3S0_ii,@function
        .size           _Z18swapChannel_kernelP6uchar3S0_ii,(.L_x_66 - _Z18swapChannel_kernelP6uchar3S0_ii)
        .other          _Z18swapChannel_kernelP6uchar3S0_ii,@"STO_CUDA_ENTRY STV_DEFAULT"
_Z18swapChannel_kernelP6uchar3S0_ii:
.text._Z18swapChannel_kernelP6uchar3S0_ii:
[----:B------:R-:W-:Y:S01]  /*0000*/  LDC R1, c[0x0][0x37c] ;  /* 0x0000df00ff017b82 */ /* 0x000fe20000000800 */
[----:B------:R-:W0:Y:S07]  /*0010*/  S2R R0, SR_TID.X ;  /* 0x0000000000007919 */ /* 0x000e2e0000002100 */
[----:B------:R-:W0:Y:S01]  /*0020*/  S2UR UR6, SR_CTAID.X ;  /* 0x00000000000679c3 */ /* 0x000e220000002500 */
[----:B------:R-:W1:Y:S07]  /*0030*/  LDCU.64 UR4, c[0x0][0x358] ;  /* 0x00006b00ff0477ac */ /* 0x000e6e0008000a00 */
[----:B------:R-:W0:Y:S08]  /*0040*/  LDC R7, c[0x0][0x360] ;  /* 0x0000d800ff077b82 */ /* 0x000e300000000800 */
[----:B------:R-:W2:Y:S08]  /*0050*/  LDC.64 R2, c[0x0][0x380] ;  /* 0x0000e000ff027b82 */ /* 0x000eb00000000a00 */
[----:B------:R-:W3:Y:S01]  /*0060*/  LDC.64 R4, c[0x0][0x388] ;  /* 0x0000e200ff047b82 */ /* 0x000ee20000000a00 */
[----:B0-----:R-:W-:-:S04]  /*0070*/  IMAD R7, R7, UR6, R0 ;  /* 0x0000000607077c24 */ /* 0x001fc8000f8e0200 */
[----:B--2---:R-:W-:-:S05]  /*0080*/  IMAD.WIDE R2, R7, 0x3, R2 ;  /* 0x0000000307027825 */ /* 0x004fca00078e0202 */
[----:B-1----:R-:W2:Y:S01]  /*0090*/  LDG.E.U8 R9, desc[UR4][R2.64] ;  /* 0x0000000402097981 */ /* 0x002ea2000c1e1100 */
[----:B---3--:R-:W-:-:S05]  /*00a0*/  IMAD.WIDE R4, R7, 0x3, R4 ;  /* 0x0000000307047825 */ /* 0x008fca00078e0204 */
[----:B--2---:R-:W-:Y:S04]  /*00b0*/  STG.E.U8 desc[UR4][R4.64+0x1], R9 ;  /* 0x0000010904007986 */ /* 0x004fe8000c101104 */
[----:B------:R-:W2:Y:S04]  /*00c0*/  LDG.E.U8 R7, desc[UR4][R2.64+0x1] ;  /* 0x0000010402077981 */ /* 0x000ea8000c1e1100 */
[----:B--2---:R-:W-:Y:S04]  /*00d0*/  STG.E.U8 desc[UR4][R4.64], R7 ;  /* 0x0000000704007986 */ /* 0x004fe8000c101104 */
[----:B------:R-:W2:Y:S04]  /*00e0*/  LDG.E.U8 R11, desc[UR4][R2.64+0x2] ;  /* 0x00000204020b7981 */ /* 0x000ea8000c1e1100 */
[----:B--2---:R-:W-:Y:S01]  /*00f0*/  STG.E.U8 desc[UR4][R4.64+0x2], R11 ;  /* 0x0000020b04007986 */ /* 0x004fe2000c101104 */
[----:B------:R-:W-:Y:S05]  /*0100*/  EXIT ;  /* 0x000000000000794d */ /* 0x000fea0003800000 */
.L_x_60:
        /* <DEDUP_REMOVED lines=15> */
.L_x_66:


//--------------------- .nv.shared.reserved.0     --------------------------
	.section	.nv.shared.reserved.0,"aw",@nobits
	.weak		__nv_reservedSMEM_offset_0_alias
	.size		__nv_reservedSMEM_offset_0_alias, 0, 64
	.other		__nv_reservedSMEM_offset_0_alias,@"STO_CUDA_RESERVED_SHARED STV_DEFAULT"
__nv_reservedSMEM_offset_0_alias:
	.zero		0
	.zero		64


//--------------------- .nv.shared._Z18inplaceFlip_kernelP6uchar3ii --------------------------
	.section	.nv.shared._Z18inplaceFlip_kernelP6uchar3ii,"aw",@nobits
	.sectionflags	@""
.nv.shared._Z18inplaceFlip_kernelP6uchar3ii:
	.zero		2557


//--------------------- .nv.constant0._Z15creative_kernelP6uchar3S0_ii --------------------------
	.section	.nv.constant0._Z15creative_kernelP6uchar3S0_ii,"a",@progbits
	.sectionflags	@""
	.align	4
.nv.constant0._Z15creative_kernelP6uchar3S0_ii:
	.zero		920


//--------------------- .nv.constant0._Z18inplaceFlip_kernelP6uchar3ii --------------------------
	.section	.nv.constant0._Z18inplaceFlip_kernelP6uchar3ii,"a",@progbits
	.sectionflags	@""
	.align	4
.nv.constant0._Z18inplaceFlip_kernelP6uchar3ii:
	.zero		912


//--------------------- .nv.constant0._Z16blurImage_kernelP6uchar3S0_ii --------------------------
	.section	.nv.constant0._Z16blurImage_kernelP6uchar3S0_ii,"a",@progbits
	.sectionflags	@""
	.align	4
.nv.constant0._Z16blurImage_kernelP6uchar3S0_ii:
	.zero		920


//--------------------- .nv.constant0._Z18swapChannel_kernelP6uchar3S0_ii --------------------------
	.section	.nv.constant0._Z18swapChannel_kernelP6uchar3S0_ii,"a",@progbits
	.sectionflags	@""
	.align	4
.nv.constant0._Z18swapChannel_kernelP6uchar3S0_ii:
	.zero		920


//--------------------- SYMBOLS --------------------------

	.type		.nv.reservedSmem.offset0,@object
	.size		.nv.reservedSmem.offset0,0x4
	.type		.nv.reservedSmem.cap,@object
	.size		.nv.reservedSmem.cap,0x4
